	.target	sm_90a

	.elftype	@"ET_EXEC"


//--------------------- .note.nv.tkinfo           --------------------------
	.section	.note.nv.tkinfo,"",@"SHT_NOTE"
	.sectionflags	@"SHF_NOTE_NV_TKINFO"
	.tkinfo
        /*0018*/ 	.word	0x00000002
        /*0030*/ 	.string	""
        /*0030*/ 	.string	"ptxas"
        /*0030*/ 	.string	"Cuda compilation tools, release 13.0, V13.0.88"
        /*0030*/ 	.string	"Build cuda_13.0.r13.0/compiler.36424714_0"
        /*0030*/ 	.string	"-arch sm_90a -m 64 "



//--------------------- .note.nv.cuinfo           --------------------------
	.section	.note.nv.cuinfo,"",@"SHT_NOTE"
	.sectionflags	@"SHF_NOTE_NV_CUINFO"
        /*0018*/ 	.short	0x0002
        /*001a*/ 	.short	0x005a
        /*001c*/ 	.short	0x0082
	.zero		2


//--------------------- .nv.info                  --------------------------
	.section	.nv.info,"",@"SHT_CUDA_INFO"
	.align	4


	//----- nvinfo : EIATTR_REGCOUNT
	.align		4
        /*0000*/ 	.byte	0x04, 0x2f
        /*0002*/ 	.short	(.L_15 - .L_14)
	.align		4
.L_14:
        /*0004*/ 	.word	index@(_ZN7cutlass13device_kernelINS_4gemm6kernel13GemmUniversalIN4cute5tupleIJiiiiEEENS1_10collective13CollectiveMmaINS1_34MainloopSm90TmaGmmaWarpSpecializedILi3ENS5_IJNS4_1CILi1EEENSA_ILi2EEESB_EEENS1_35KernelTmaWarpSpecializedCooperativeEEENS5_IJNSA_ILi128EEESG_NSA_ILi64EEEEEENS_6half_tENS5_IJSB_llEEESJ_NS5_IJlSB_lEEENS4_8TiledMMAINS4_8MMA_AtomIJNS4_4SM904GMMA26MMA_64x128x16_F32F16F16_SSILNSP_5MajorE1ELSR_0ELNSP_7ScaleInE1ELSS_1EEEEEENS4_6LayoutINS5_IJSC_SB_SB_EEENS5_IJSB_NSA_ILi0EEESX_EEEEENS5_IJNS4_10UnderscoreES10_S10_EEEEENS4_23SM90_TMA_LOAD_MULTICASTENS4_14ComposedLayoutINS4_7SwizzleILi3ELi4ELi3EEENS4_18smem_ptr_flag_bitsILi16EEENSV_INS5_IJSH_NSA_ILi8EEEEEENS5_IJSB_SH_EEEEEEEvNS4_8identityENS4_13SM90_TMA_LOADENS14_IS16_S18_NSV_INS5_IJS19_SH_EEENS5_IJSH_SB_EEEEEEEvS1E_EENS_8epilogue10collective6detail29Sm90TmaWarpSpecializedAdapterINS1M_15DefaultEpilogueISJ_SL_SL_NS1L_6thread17LinearCombinationISJ_Li1EffLNS1Q_9ScaleType4KindE0ELNS_15FloatRoundStyleE2ESJ_EENS1_15EpilogueDefaultEEEEEvvEEEEvNT_6ParamsE)
        /*0008*/ 	.word	0x000000a8


	//----- nvinfo : EIATTR_FRAME_SIZE
	.align		4
.L_15:
        /*000c*/ 	.byte	0x04, 0x11
        /*000e*/ 	.short	(.L_17 - .L_16)
	.align		4
.L_16:
        /*0010*/ 	.word	index@(_ZN7cutlass13device_kernelINS_4gemm6kernel13GemmUniversalIN4cute5tupleIJiiiiEEENS1_10collective13CollectiveMmaINS1_34MainloopSm90TmaGmmaWarpSpecializedILi3ENS5_IJNS4_1CILi1EEENSA_ILi2EEESB_EEENS1_35KernelTmaWarpSpecializedCooperativeEEENS5_IJNSA_ILi128EEESG_NSA_ILi64EEEEEENS_6half_tENS5_IJSB_llEEESJ_NS5_IJlSB_lEEENS4_8TiledMMAINS4_8MMA_AtomIJNS4_4SM904GMMA26MMA_64x128x16_F32F16F16_SSILNSP_5MajorE1ELSR_0ELNSP_7ScaleInE1ELSS_1EEEEEENS4_6LayoutINS5_IJSC_SB_SB_EEENS5_IJSB_NSA_ILi0EEESX_EEEEENS5_IJNS4_10UnderscoreES10_S10_EEEEENS4_23SM90_TMA_LOAD_MULTICASTENS4_14ComposedLayoutINS4_7SwizzleILi3ELi4ELi3EEENS4_18smem_ptr_flag_bitsILi16EEENSV_INS5_IJSH_NSA_ILi8EEEEEENS5_IJSB_SH_EEEEEEEvNS4_8identityENS4_13SM90_TMA_LOADENS14_IS16_S18_NSV_INS5_IJS19_SH_EEENS5_IJSH_SB_EEEEEEEvS1E_EENS_8epilogue10collective6detail29Sm90TmaWarpSpecializedAdapterINS1M_15DefaultEpilogueISJ_SL_SL_NS1L_6thread17LinearCombinationISJ_Li1EffLNS1Q_9ScaleType4KindE0ELNS_15FloatRoundStyleE2ESJ_EENS1_15EpilogueDefaultEEEEEvvEEEEvNT_6ParamsE)
        /*0014*/ 	.word	0x00000000


	//----- nvinfo : EIATTR_MIN_STACK_SIZE
	.align		4
.L_17:
        /*0018*/ 	.byte	0x04, 0x12
        /*001a*/ 	.short	(.L_19 - .L_18)
	.align		4
.L_18:
        /*001c*/ 	.word	index@(_ZN7cutlass13device_kernelINS_4gemm6kernel13GemmUniversalIN4cute5tupleIJiiiiEEENS1_10collective13CollectiveMmaINS1_34MainloopSm90TmaGmmaWarpSpecializedILi3ENS5_IJNS4_1CILi1EEENSA_ILi2EEESB_EEENS1_35KernelTmaWarpSpecializedCooperativeEEENS5_IJNSA_ILi128EEESG_NSA_ILi64EEEEEENS_6half_tENS5_IJSB_llEEESJ_NS5_IJlSB_lEEENS4_8TiledMMAINS4_8MMA_AtomIJNS4_4SM904GMMA26MMA_64x128x16_F32F16F16_SSILNSP_5MajorE1ELSR_0ELNSP_7ScaleInE1ELSS_1EEEEEENS4_6LayoutINS5_IJSC_SB_SB_EEENS5_IJSB_NSA_ILi0EEESX_EEEEENS5_IJNS4_10UnderscoreES10_S10_EEEEENS4_23SM90_TMA_LOAD_MULTICASTENS4_14ComposedLayoutINS4_7SwizzleILi3ELi4ELi3EEENS4_18smem_ptr_flag_bitsILi16EEENSV_INS5_IJSH_NSA_ILi8EEEEEENS5_IJSB_SH_EEEEEEEvNS4_8identityENS4_13SM90_TMA_LOADENS14_IS16_S18_NSV_INS5_IJS19_SH_EEENS5_IJSH_SB_EEEEEEEvS1E_EENS_8epilogue10collective6detail29Sm90TmaWarpSpecializedAdapterINS1M_15DefaultEpilogueISJ_SL_SL_NS1L_6thread17LinearCombinationISJ_Li1EffLNS1Q_9ScaleType4KindE0ELNS_15FloatRoundStyleE2ESJ_EENS1_15EpilogueDefaultEEEEEvvEEEEvNT_6ParamsE)
        /*0020*/ 	.word	0x00000000
.L_19:


//--------------------- .nv.compat                --------------------------
	.section	.nv.compat,"",@"SHT_CUDA_COMPAT_INFO"
	.align	4
        /*0000*/ 	.byte	0x02, 0x09, 0x01, 0x00, 0x02, 0x02, 0x04, 0x00, 0x02, 0x05, 0x05, 0x00, 0x03, 0x07, 0x01, 0x01
        /*0010*/ 	.byte	0x02, 0x03, 0x01, 0x00, 0x02, 0x06, 0x01, 0x00, 0x04, 0x0b, 0x08, 0x00, 0x00, 0x00, 0x00, 0x00
        /*0020*/ 	.byte	0x00, 0x00, 0x00, 0x00


//--------------------- .nv.info._ZN7cutlass13device_kernelINS_4gemm6kernel13GemmUniversalIN4cute5tupleIJiiiiEEENS1_10collective13CollectiveMmaINS1_34MainloopSm90TmaGmmaWarpSpecializedILi3ENS5_IJNS4_1CILi1EEENSA_ILi2EEESB_EEENS1_35KernelTmaWarpSpecializedCooperativeEEENS5_IJNSA_ILi128EEESG_NSA_ILi64EEEEEENS_6half_tENS5_IJSB_llEEESJ_NS5_IJlSB_lEEENS4_8TiledMMAINS4_8MMA_AtomIJNS4_4SM904GMMA26MMA_64x128x16_F32F16F16_SSILNSP_5MajorE1ELSR_0ELNSP_7ScaleInE1ELSS_1EEEEEENS4_6LayoutINS5_IJSC_SB_SB_EEENS5_IJSB_NSA_ILi0EEESX_EEEEENS5_IJNS4_10UnderscoreES10_S10_EEEEENS4_23SM90_TMA_LOAD_MULTICASTENS4_14ComposedLayoutINS4_7SwizzleILi3ELi4ELi3EEENS4_18smem_ptr_flag_bitsILi16EEENSV_INS5_IJSH_NSA_ILi8EEEEEENS5_IJSB_SH_EEEEEEEvNS4_8identityENS4_13SM90_TMA_LOADENS14_IS16_S18_NSV_INS5_IJS19_SH_EEENS5_IJSH_SB_EEEEEEEvS1E_EENS_8epilogue10collective6detail29Sm90TmaWarpSpecializedAdapterINS1M_15DefaultEpilogueISJ_SL_SL_NS1L_6thread17LinearCombinationISJ_Li1EffLNS1Q_9ScaleType4KindE0ELNS_15FloatRoundStyleE2ESJ_EENS1_15EpilogueDefaultEEEEEvvEEEEvNT_6ParamsE --------------------------
	.section	.nv.info._ZN7cutlass13device_kernelINS_4gemm6kernel13GemmUniversalIN4cute5tupleIJiiiiEEENS1_10collective13CollectiveMmaINS1_34MainloopSm90TmaGmmaWarpSpecializedILi3ENS5_IJNS4_1CILi1EEENSA_ILi2EEESB_EEENS1_35KernelTmaWarpSpecializedCooperativeEEENS5_IJNSA_ILi128EEESG_NSA_ILi64EEEEEENS_6half_tENS5_IJSB_llEEESJ_NS5_IJlSB_lEEENS4_8TiledMMAINS4_8MMA_AtomIJNS4_4SM904GMMA26MMA_64x128x16_F32F16F16_SSILNSP_5MajorE1ELSR_0ELNSP_7ScaleInE1ELSS_1EEEEEENS4_6LayoutINS5_IJSC_SB_SB_EEENS5_IJSB_NSA_ILi0EEESX_EEEEENS5_IJNS4_10UnderscoreES10_S10_EEEEENS4_23SM90_TMA_LOAD_MULTICASTENS4_14ComposedLayoutINS4_7SwizzleILi3ELi4ELi3EEENS4_18smem_ptr_flag_bitsILi16EEENSV_INS5_IJSH_NSA_ILi8EEEEEENS5_IJSB_SH_EEEEEEEvNS4_8identityENS4_13SM90_TMA_LOADENS14_IS16_S18_NSV_INS5_IJS19_SH_EEENS5_IJSH_SB_EEEEEEEvS1E_EENS_8epilogue10collective6detail29Sm90TmaWarpSpecializedAdapterINS1M_15DefaultEpilogueISJ_SL_SL_NS1L_6thread17LinearCombinationISJ_Li1EffLNS1Q_9ScaleType4KindE0ELNS_15FloatRoundStyleE2ESJ_EENS1_15EpilogueDefaultEEEEEvvEEEEvNT_6ParamsE,"",@"SHT_CUDA_INFO"
	.sectionflags	@""
	.align	4


	//----- nvinfo : EIATTR_CUDA_API_VERSION
	.align		4
        /*0000*/ 	.byte	0x04, 0x37
        /*0002*/ 	.short	(.L_21 - .L_20)
.L_20:
        /*0004*/ 	.word	0x00000082


	//----- nvinfo : EIATTR_KPARAM_INFO
	.align		4
.L_21:
        /*0008*/ 	.byte	0x04, 0x17
        /*000a*/ 	.short	(.L_23 - .L_22)
.L_22:
        /*000c*/ 	.word	0x00000000
        /*0010*/ 	.short	0x0000
        /*0012*/ 	.short	0x0070
        /*0014*/ 	.byte	0x00, 0xf0, 0x01, 0x10


	//----- nvinfo : EIATTR_SPARSE_MMA_MASK
	.align		4
.L_23:
        /*0018*/ 	.byte	0x03, 0x50
        /*001a*/ 	.short	0x0000


	//----- nvinfo : EIATTR_MAXREG_COUNT
	.align		4
        /*001c*/ 	.byte	0x03, 0x1b
        /*001e*/ 	.short	0x00a8


	//----- nvinfo : EIATTR_NUM_BARRIERS
	.align		4
        /*0020*/ 	.byte	0x02, 0x4c
        /*0022*/ 	.byte	0x01
	.zero		1


	//----- nvinfo : EIATTR_EXTERNS
	.align		4
        /*0024*/ 	.byte	0x04, 0x0f
        /*0026*/ 	.short	(.L_25 - .L_24)


	//   ....[0]....
	.align		4
.L_24:
        /*0028*/ 	.word	index@(__assertfail)


	//----- nvinfo : EIATTR_MERCURY_ISA_VERSION
	.align		4
.L_25:
        /*002c*/ 	.byte	0x03, 0x5f
        /*002e*/ 	.short	0x0101


	//----- nvinfo : EIATTR_INT_WARP_WIDE_INSTR_OFFSETS
	.align		4
        /*0030*/ 	.byte	0x04, 0x31
        /*0032*/ 	.short	(.L_27 - .L_26)


	//   ....[0]....
.L_26:
        /*0034*/ 	.word	0x00000430


	//   ....[1]....
        /*0038*/ 	.word	0x00000450


	//   ....[2]....
        /*003c*/ 	.word	0x00000600


	//   ....[3]....
        /*0040*/ 	.word	0x00001e60


	//----- nvinfo : EIATTR_COOP_GROUP_MASK_REGIDS
	.align		4
.L_27:
        /*0044*/ 	.byte	0x04, 0x29
        /*0046*/ 	.short	(.L_29 - .L_28)


	//   ....[0]....
.L_28:
        /*0048*/ 	.word	0xffffffff


	//   ....[1]....
        /*004c*/ 	.word	0xffffffff


	//   ....[2]....
        /*0050*/ 	.word	0xffffffff


	//   ....[3]....
        /*0054*/ 	.word	0xffffffff


	//   ....[4]....
        /*0058*/ 	.word	0xffffffff


	//   ....[5]....
        /*005c*/ 	.word	0xffffffff


	//----- nvinfo : EIATTR_COOP_GROUP_INSTR_OFFSETS
	.align		4
.L_29:
        /*0060*/ 	.byte	0x04, 0x28
        /*0062*/ 	.short	(.L_31 - .L_30)


	//   ....[0]....
.L_30:
        /*0064*/ 	.word	0x00000060


	//   ....[1]....
        /*0068*/ 	.word	0x00000070


	//   ....[2]....
        /*006c*/ 	.word	0x00000130


	//   ....[3]....
        /*0070*/ 	.word	0x000002a0


	//   ....[4]....
        /*0074*/ 	.word	0x00000770


	//   ....[5]....
        /*0078*/ 	.word	0x000013f0


	//----- nvinfo : EIATTR_REG_RECONFIG
	.align		4
.L_31:
        /*007c*/ 	.byte	0x01, 0x54
	.zero		2


	//----- nvinfo : EIATTR_SYSCALL_OFFSETS
	.align		4
        /*0080*/ 	.byte	0x04, 0x46
        /*0082*/ 	.short	(.L_33 - .L_32)


	//   ....[0]....
.L_32:
        /*0084*/ 	.word	0x000015d0


	//----- nvinfo : EIATTR_MBARRIER_INSTR_OFFSETS
	.align		4
.L_33:
        /*0088*/ 	.byte	0x04, 0x39
        /*008a*/ 	.short	(.L_35 - .L_34)


	//   ....[0]....
.L_34:
        /*008c*/ 	.word	0x00000230
        /*0090*/ 	.word	0x000000ff
        /*0094*/ 	.word	0x00000000
        /*0098*/ 	.short	0x0100
        /*009a*/ 	.byte	0x08
	.zero		1


	//   ....[1]....
        /*009c*/ 	.word	0x00000240
        /*00a0*/ 	.word	0x000000ff
        /*00a4*/ 	.word	0x00000018
        /*00a8*/ 	.short	0x0100
        /*00aa*/ 	.byte	0x08
	.zero		1


	//   ....[2]....
        /*00ac*/ 	.word	0x00000250
        /*00b0*/ 	.word	0x000000ff
        /*00b4*/ 	.word	0x00000008
        /*00b8*/ 	.short	0x0100
        /*00ba*/ 	.byte	0x08
	.zero		1


	//   ....[3]....
        /*00bc*/ 	.word	0x00000260
        /*00c0*/ 	.word	0x000000ff
        /*00c4*/ 	.word	0x00000020
        /*00c8*/ 	.short	0x0100
        /*00ca*/ 	.byte	0x08
	.zero		1


	//   ....[4]....
        /*00cc*/ 	.word	0x00000270
        /*00d0*/ 	.word	0x000000ff
        /*00d4*/ 	.word	0x00000010
        /*00d8*/ 	.short	0x0100
        /*00da*/ 	.byte	0x08
	.zero		1


	//   ....[5]....
        /*00dc*/ 	.word	0x00000280
        /*00e0*/ 	.word	0x000000ff
        /*00e4*/ 	.word	0x00000028
        /*00e8*/ 	.short	0x0100
        /*00ea*/ 	.byte	0x08
	.zero		1


	//   ....[6]....
        /*00ec*/ 	.word	0x00000690
        /*00f0*/ 	.word	0x000000ff
        /*00f4*/ 	.word	0x00000040
        /*00f8*/ 	.short	0x0100
        /*00fa*/ 	.byte	0x06
	.zero		1


	//   ....[7]....
        /*00fc*/ 	.word	0x00000720
        /*0100*/ 	.word	0x000000ff
        /*0104*/ 	.word	0x00000048
        /*0108*/ 	.short	0x0100
        /*010a*/ 	.byte	0x06
	.zero		1


	//   ....[8]....
        /*010c*/ 	.word	0x00001690
        /*0110*/ 	.word	0x00000003
        /*0114*/ 	.word	0x00000000
        /*0118*/ 	.short	0x010a
        /*011a*/ 	.byte	0x3f
	.zero		1


	//   ....[9]....
        /*011c*/ 	.word	0x000016f0
        /*0120*/ 	.word	0x00000003
        /*0124*/ 	.word	0x00000000
        /*0128*/ 	.short	0x010a
        /*012a*/ 	.byte	0x3f
	.zero		1


	//   ....[10]....
        /*012c*/ 	.word	0x00001a70
        /*0130*/ 	.word	0x00000005
        /*0134*/ 	.word	0x00000000
        /*0138*/ 	.short	0x010a
        /*013a*/ 	.byte	0x3f
	.zero		1


	//   ....[11]....
        /*013c*/ 	.word	0x00001ab0
        /*0140*/ 	.word	0x00000005
        /*0144*/ 	.word	0x00000000
        /*0148*/ 	.short	0x010a
        /*014a*/ 	.byte	0x3f
	.zero		1


	//   ....[12]....
        /*014c*/ 	.word	0x00001d10
        /*0150*/ 	.word	0x00000004
        /*0154*/ 	.word	0x00000000
        /*0158*/ 	.short	0x0101
        /*015a*/ 	.byte	0x3f
	.zero		1


	//   ....[13]....
        /*015c*/ 	.word	0x00001f00
        /*0160*/ 	.word	0x00000000
        /*0164*/ 	.word	0x00000000
        /*0168*/ 	.short	0x0101
        /*016a*/ 	.byte	0x3f
	.zero		1


	//   ....[14]....
        /*016c*/ 	.word	0x00006fd0
        /*0170*/ 	.word	0x00000016
        /*0174*/ 	.word	0x00000018
        /*0178*/ 	.short	0x010a
        /*017a*/ 	.byte	0x3f
	.zero		1


	//   ....[15]....
        /*017c*/ 	.word	0x000073e0
        /*0180*/ 	.word	0x00000006
        /*0184*/ 	.word	0x00000048
        /*0188*/ 	.short	0x0101
        /*018a*/ 	.byte	0x3f
	.zero		1


	//   ....[16]....
        /*018c*/ 	.word	0x00007b10
        /*0190*/ 	.word	0x00000007
        /*0194*/ 	.word	0x00000000
        /*0198*/ 	.short	0x010a
        /*019a*/ 	.byte	0x3f
	.zero		1


	//   ....[17]....
        /*019c*/ 	.word	0x00007b90
        /*01a0*/ 	.word	0x00000006
        /*01a4*/ 	.word	0x00000000
        /*01a8*/ 	.short	0x010a
        /*01aa*/ 	.byte	0x3f
	.zero		1


	//   ....[18]....
        /*01ac*/ 	.word	0x00007c20
        /*01b0*/ 	.word	0x00000003
        /*01b4*/ 	.word	0x00000000
        /*01b8*/ 	.short	0x010a
        /*01ba*/ 	.byte	0x3f
	.zero		1


	//   ....[19]....
        /*01bc*/ 	.word	0x00007c80
        /*01c0*/ 	.word	0x00000003
        /*01c4*/ 	.word	0x00000000
        /*01c8*/ 	.short	0x010a
        /*01ca*/ 	.byte	0x3f
	.zero		1


	//   ....[20]....
        /*01cc*/ 	.word	0x00007cd0
        /*01d0*/ 	.word	0x00000005
        /*01d4*/ 	.word	0x00000000
        /*01d8*/ 	.short	0x010a
        /*01da*/ 	.byte	0x3f
	.zero		1


	//   ....[21]....
        /*01dc*/ 	.word	0x00007da0
        /*01e0*/ 	.word	0x00000016
        /*01e4*/ 	.word	0x00000018
        /*01e8*/ 	.short	0x010a
        /*01ea*/ 	.byte	0x3f
	.zero		1


	//   ....[22]....
        /*01ec*/ 	.word	0x00007e70
        /*01f0*/ 	.word	0x00000007
        /*01f4*/ 	.word	0x00000000
        /*01f8*/ 	.short	0x010a
        /*01fa*/ 	.byte	0x3f
	.zero		1


	//   ....[23]....
        /*01fc*/ 	.word	0x00007ec0
        /*0200*/ 	.word	0x00000006
        /*0204*/ 	.word	0x00000000
        /*0208*/ 	.short	0x010a
        /*020a*/ 	.byte	0x3f
	.zero		1


	//----- nvinfo : EIATTR_NUM_MBARRIERS
	.align		4
.L_35:
        /*020c*/ 	.byte	0x03, 0x38
        /*020e*/ 	.short	0x0008


	//----- nvinfo : EIATTR_EXIT_INSTR_OFFSETS
	.align		4
        /*0210*/ 	.byte	0x04, 0x1c
        /*0212*/ 	.short	(.L_37 - .L_36)


	//   ....[0]....
.L_36:
        /*0214*/ 	.word	0x00000940


	//   ....[1]....
        /*0218*/ 	.word	0x00001150


	//   ....[2]....
        /*021c*/ 	.word	0x00006750


	//   ....[3]....
        /*0220*/ 	.word	0x00006cb0


	//   ....[4]....
        /*0224*/ 	.word	0x00007c70


	//----- nvinfo : EIATTR_MAX_THREADS
	.align		4
.L_37:
        /*0228*/ 	.byte	0x04, 0x05
        /*022a*/ 	.short	(.L_39 - .L_38)
.L_38:
        /*022c*/ 	.word	0x00000180
        /*0230*/ 	.word	0x00000001
        /*0234*/ 	.word	0x00000001


	//----- nvinfo : EIATTR_CRS_STACK_SIZE
	.align		4
.L_39:
        /*0238*/ 	.byte	0x04, 0x1e
        /*023a*/ 	.short	(.L_41 - .L_40)
.L_40:
        /*023c*/ 	.word	0x00000000


	//----- nvinfo : EIATTR_CBANK_PARAM_SIZE
	.align		4
.L_41:
        /*0240*/ 	.byte	0x03, 0x19
        /*0242*/ 	.short	0x0470


	//----- nvinfo : EIATTR_PARAM_CBANK
	.align		4
        /*0244*/ 	.byte	0x04, 0x0a
        /*0246*/ 	.short	(.L_43 - .L_42)
	.align		4
.L_42:
        /*0248*/ 	.word	index@(.nv.constant0._ZN7cutlass13device_kernelINS_4gemm6kernel13GemmUniversalIN4cute5tupleIJiiiiEEENS1_10collective13CollectiveMmaINS1_34MainloopSm90TmaGmmaWarpSpecializedILi3ENS5_IJNS4_1CILi1EEENSA_ILi2EEESB_EEENS1_35KernelTmaWarpSpecializedCooperativeEEENS5_IJNSA_ILi128EEESG_NSA_ILi64EEEEEENS_6half_tENS5_IJSB_llEEESJ_NS5_IJlSB_lEEENS4_8TiledMMAINS4_8MMA_AtomIJNS4_4SM904GMMA26MMA_64x128x16_F32F16F16_SSILNSP_5MajorE1ELSR_0ELNSP_7ScaleInE1ELSS_1EEEEEENS4_6LayoutINS5_IJSC_SB_SB_EEENS5_IJSB_NSA_ILi0EEESX_EEEEENS5_IJNS4_10UnderscoreES10_S10_EEEEENS4_23SM90_TMA_LOAD_MULTICASTENS4_14ComposedLayoutINS4_7SwizzleILi3ELi4ELi3EEENS4_18smem_ptr_flag_bitsILi16EEENSV_INS5_IJSH_NSA_ILi8EEEEEENS5_IJSB_SH_EEEEEEEvNS4_8identityENS4_13SM90_TMA_LOADENS14_IS16_S18_NSV_INS5_IJS19_SH_EEENS5_IJSH_SB_EEEEEEEvS1E_EENS_8epilogue10collective6detail29Sm90TmaWarpSpecializedAdapterINS1M_15DefaultEpilogueISJ_SL_SL_NS1L_6thread17LinearCombinationISJ_Li1EffLNS1Q_9ScaleType4KindE0ELNS_15FloatRoundStyleE2ESJ_EENS1_15EpilogueDefaultEEEEEvvEEEEvNT_6ParamsE)
        /*024c*/ 	.short	0x0210
        /*024e*/ 	.short	0x0470


	//----- nvinfo : EIATTR_SW_WAR
	.align		4
.L_43:
        /*0250*/ 	.byte	0x04, 0x36
        /*0252*/ 	.short	(.L_45 - .L_44)
.L_44:
        /*0254*/ 	.word	0x00000008
.L_45:


//--------------------- .nv.callgraph             --------------------------
	.section	.nv.callgraph,"",@"SHT_CUDA_CALLGRAPH"
	.align	4
	.sectionentsize	8
	.align		4
        /*0000*/ 	.word	0x00000000
	.align		4
        /*0004*/ 	.word	0xffffffff
	.align		4
        /*0008*/ 	.word	index@(_ZN7cutlass13device_kernelINS_4gemm6kernel13GemmUniversalIN4cute5tupleIJiiiiEEENS1_10collective13CollectiveMmaINS1_34MainloopSm90TmaGmmaWarpSpecializedILi3ENS5_IJNS4_1CILi1EEENSA_ILi2EEESB_EEENS1_35KernelTmaWarpSpecializedCooperativeEEENS5_IJNSA_ILi128EEESG_NSA_ILi64EEEEEENS_6half_tENS5_IJSB_llEEESJ_NS5_IJlSB_lEEENS4_8TiledMMAINS4_8MMA_AtomIJNS4_4SM904GMMA26MMA_64x128x16_F32F16F16_SSILNSP_5MajorE1ELSR_0ELNSP_7ScaleInE1ELSS_1EEEEEENS4_6LayoutINS5_IJSC_SB_SB_EEENS5_IJSB_NSA_ILi0EEESX_EEEEENS5_IJNS4_10UnderscoreES10_S10_EEEEENS4_23SM90_TMA_LOAD_MULTICASTENS4_14ComposedLayoutINS4_7SwizzleILi3ELi4ELi3EEENS4_18smem_ptr_flag_bitsILi16EEENSV_INS5_IJSH_NSA_ILi8EEEEEENS5_IJSB_SH_EEEEEEEvNS4_8identityENS4_13SM90_TMA_LOADENS14_IS16_S18_NSV_INS5_IJS19_SH_EEENS5_IJSH_SB_EEEEEEEvS1E_EENS_8epilogue10collective6detail29Sm90TmaWarpSpecializedAdapterINS1M_15DefaultEpilogueISJ_SL_SL_NS1L_6thread17LinearCombinationISJ_Li1EffLNS1Q_9ScaleType4KindE0ELNS_15FloatRoundStyleE2ESJ_EENS1_15EpilogueDefaultEEEEEvvEEEEvNT_6ParamsE)
	.align		4
        /*000c*/ 	.word	index@(__assertfail)
	.align		4
        /*0010*/ 	.word	0x00000000
	.align		4
        /*0014*/ 	.word	0xfffffffe
	.align		4
        /*0018*/ 	.word	0x00000000
	.align		4
        /*001c*/ 	.word	0xfffffffd
	.align		4
        /*0020*/ 	.word	0x00000000
	.align		4
        /*0024*/ 	.word	0xfffffffc


//--------------------- .nv.constant4             --------------------------
	.section	.nv.constant4,"a",@progbits
	.align	8
	.align		8
.nv.constant4:
        /*0000*/ 	.dword	__assertfail
	.align		8
        /*0008*/ 	.dword	__unnamed_1
	.align		8
        /*0010*/ 	.dword	_ZN40_INTERNAL_7db42b9f_4_k_cu_b1fa2fcb_362214cuda3std3__45__cpo5beginE
	.align		8
        /*0018*/ 	.dword	_ZN40_INTERNAL_7db42b9f_4_k_cu_b1fa2fcb_362214cuda3std3__45__cpo3endE
	.align		8
        /*0020*/ 	.dword	_ZN40_INTERNAL_7db42b9f_4_k_cu_b1fa2fcb_362214cuda3std3__45__cpo6cbeginE
	.align		8
        /*0028*/ 	.dword	_ZN40_INTERNAL_7db42b9f_4_k_cu_b1fa2fcb_362214cuda3std3__45__cpo4cendE
	.align		8
        /*0030*/ 	.dword	_ZN40_INTERNAL_7db42b9f_4_k_cu_b1fa2fcb_362214cuda3std3__442_GLOBAL__N__7db42b9f_4_k_cu_b1fa2fcb_362216ignoreE
	.align		8
        /*0038*/ 	.dword	_ZN40_INTERNAL_7db42b9f_4_k_cu_b1fa2fcb_362214cuda3std3__419piecewise_constructE
	.align		8
        /*0040*/ 	.dword	_ZN40_INTERNAL_7db42b9f_4_k_cu_b1fa2fcb_362214cuda3std3__48in_placeE
	.align		8
        /*0048*/ 	.dword	_ZN40_INTERNAL_7db42b9f_4_k_cu_b1fa2fcb_362214cuda3std6ranges3__45__cpo4swapE
	.align		8
        /*0050*/ 	.dword	_ZN40_INTERNAL_7db42b9f_4_k_cu_b1fa2fcb_362214cuda3std6ranges3__45__cpo9iter_moveE
	.align		8
        /*0058*/ 	.dword	_ZN40_INTERNAL_7db42b9f_4_k_cu_b1fa2fcb_362214cute7productE
	.align		8
        /*0060*/ 	.dword	_ZN40_INTERNAL_7db42b9f_4_k_cu_b1fa2fcb_362214cute1_E
	.align		8
        /*0068*/ 	.dword	$str$22
	.align		8
        /*0070*/ 	.dword	$str$23


//--------------------- .text._ZN7cutlass13device_kernelINS_4gemm6kernel13GemmUniversalIN4cute5tupleIJiiiiEEENS1_10collective13CollectiveMmaINS1_34MainloopSm90TmaGmmaWarpSpecializedILi3ENS5_IJNS4_1CILi1EEENSA_ILi2EEESB_EEENS1_35KernelTmaWarpSpecializedCooperativeEEENS5_IJNSA_ILi128EEESG_NSA_ILi64EEEEEENS_6half_tENS5_IJSB_llEEESJ_NS5_IJlSB_lEEENS4_8TiledMMAINS4_8MMA_AtomIJNS4_4SM904GMMA26MMA_64x128x16_F32F16F16_SSILNSP_5MajorE1ELSR_0ELNSP_7ScaleInE1ELSS_1EEEEEENS4_6LayoutINS5_IJSC_SB_SB_EEENS5_IJSB_NSA_ILi0EEESX_EEEEENS5_IJNS4_10UnderscoreES10_S10_EEEEENS4_23SM90_TMA_LOAD_MULTICASTENS4_14ComposedLayoutINS4_7SwizzleILi3ELi4ELi3EEENS4_18smem_ptr_flag_bitsILi16EEENSV_INS5_IJSH_NSA_ILi8EEEEEENS5_IJSB_SH_EEEEEEEvNS4_8identityENS4_13SM90_TMA_LOADENS14_IS16_S18_NSV_INS5_IJS19_SH_EEENS5_IJSH_SB_EEEEEEEvS1E_EENS_8epilogue10collective6detail29Sm90TmaWarpSpecializedAdapterINS1M_15DefaultEpilogueISJ_SL_SL_NS1L_6thread17LinearCombinationISJ_Li1EffLNS1Q_9ScaleType4KindE0ELNS_15FloatRoundStyleE2ESJ_EENS1_15EpilogueDefaultEEEEEvvEEEEvNT_6ParamsE --------------------------
	.section	.text._ZN7cutlass13device_kernelINS_4gemm6kernel13GemmUniversalIN4cute5tupleIJiiiiEEENS1_10collective13CollectiveMmaINS1_34MainloopSm90TmaGmmaWarpSpecializedILi3ENS5_IJNS4_1CILi1EEENSA_ILi2EEESB_EEENS1_35KernelTmaWarpSpecializedCooperativeEEENS5_IJNSA_ILi128EEESG_NSA_ILi64EEEEEENS_6half_tENS5_IJSB_llEEESJ_NS5_IJlSB_lEEENS4_8TiledMMAINS4_8MMA_AtomIJNS4_4SM904GMMA26MMA_64x128x16_F32F16F16_SSILNSP_5MajorE1ELSR_0ELNSP_7ScaleInE1ELSS_1EEEEEENS4_6LayoutINS5_IJSC_SB_SB_EEENS5_IJSB_NSA_ILi0EEESX_EEEEENS5_IJNS4_10UnderscoreES10_S10_EEEEENS4_23SM90_TMA_LOAD_MULTICASTENS4_14ComposedLayoutINS4_7SwizzleILi3ELi4ELi3EEENS4_18smem_ptr_flag_bitsILi16EEENSV_INS5_IJSH_NSA_ILi8EEEEEENS5_IJSB_SH_EEEEEEEvNS4_8identityENS4_13SM90_TMA_LOADENS14_IS16_S18_NSV_INS5_IJS19_SH_EEENS5_IJSH_SB_EEEEEEEvS1E_EENS_8epilogue10collective6detail29Sm90TmaWarpSpecializedAdapterINS1M_15DefaultEpilogueISJ_SL_SL_NS1L_6thread17LinearCombinationISJ_Li1EffLNS1Q_9ScaleType4KindE0ELNS_15FloatRoundStyleE2ESJ_EENS1_15EpilogueDefaultEEEEEvvEEEEvNT_6ParamsE,"ax",@progbits
	.align	128
.text._ZN7cutlass13device_kernelINS_4gemm6kernel13GemmUniversalIN4cute5tupleIJiiiiEEENS1_10collective13CollectiveMmaINS1_34MainloopSm90TmaGmmaWarpSpecializedILi3ENS5_IJNS4_1CILi1EEENSA_ILi2EEESB_EEENS1_35KernelTmaWarpSpecializedCooperativeEEENS5_IJNSA_ILi128EEESG_NSA_ILi64EEEEEENS_6half_tENS5_IJSB_llEEESJ_NS5_IJlSB_lEEENS4_8TiledMMAINS4_8MMA_AtomIJNS4_4SM904GMMA26MMA_64x128x16_F32F16F16_SSILNSP_5MajorE1ELSR_0ELNSP_7ScaleInE1ELSS_1EEEEEENS4_6LayoutINS5_IJSC_SB_SB_EEENS5_IJSB_NSA_ILi0EEESX_EEEEENS5_IJNS4_10UnderscoreES10_S10_EEEEENS4_23SM90_TMA_LOAD_MULTICASTENS4_14ComposedLayoutINS4_7SwizzleILi3ELi4ELi3EEENS4_18smem_ptr_flag_bitsILi16EEENSV_INS5_IJSH_NSA_ILi8EEEEEENS5_IJSB_SH_EEEEEEEvNS4_8identityENS4_13SM90_TMA_LOADENS14_IS16_S18_NSV_INS5_IJS19_SH_EEENS5_IJSH_SB_EEEEEEEvS1E_EENS_8epilogue10collective6detail29Sm90TmaWarpSpecializedAdapterINS1M_15DefaultEpilogueISJ_SL_SL_NS1L_6thread17LinearCombinationISJ_Li1EffLNS1Q_9ScaleType4KindE0ELNS_15FloatRoundStyleE2ESJ_EENS1_15EpilogueDefaultEEEEEvvEEEEvNT_6ParamsE:
        .type           _ZN7cutlass13device_kernelINS_4gemm6kernel13GemmUniversalIN4cute5tupleIJiiiiEEENS1_10collective13CollectiveMmaINS1_34MainloopSm90TmaGmmaWarpSpecializedILi3ENS5_IJNS4_1CILi1EEENSA_ILi2EEESB_EEENS1_35KernelTmaWarpSpecializedCooperativeEEENS5_IJNSA_ILi128EEESG_NSA_ILi64EEEEEENS_6half_tENS5_IJSB_llEEESJ_NS5_IJlSB_lEEENS4_8TiledMMAINS4_8MMA_AtomIJNS4_4SM904GMMA26MMA_64x128x16_F32F16F16_SSILNSP_5MajorE1ELSR_0ELNSP_7ScaleInE1ELSS_1EEEEEENS4_6LayoutINS5_IJSC_SB_SB_EEENS5_IJSB_NSA_ILi0EEESX_EEEEENS5_IJNS4_10UnderscoreES10_S10_EEEEENS4_23SM90_TMA_LOAD_MULTICASTENS4_14ComposedLayoutINS4_7SwizzleILi3ELi4ELi3EEENS4_18smem_ptr_flag_bitsILi16EEENSV_INS5_IJSH_NSA_ILi8EEEEEENS5_IJSB_SH_EEEEEEEvNS4_8identityENS4_13SM90_TMA_LOADENS14_IS16_S18_NSV_INS5_IJS19_SH_EEENS5_IJSH_SB_EEEEEEEvS1E_EENS_8epilogue10collective6detail29Sm90TmaWarpSpecializedAdapterINS1M_15DefaultEpilogueISJ_SL_SL_NS1L_6thread17LinearCombinationISJ_Li1EffLNS1Q_9ScaleType4KindE0ELNS_15FloatRoundStyleE2ESJ_EENS1_15EpilogueDefaultEEEEEvvEEEEvNT_6ParamsE,@function
        .size           _ZN7cutlass13device_kernelINS_4gemm6kernel13GemmUniversalIN4cute5tupleIJiiiiEEENS1_10collective13CollectiveMmaINS1_34MainloopSm90TmaGmmaWarpSpecializedILi3ENS5_IJNS4_1CILi1EEENSA_ILi2EEESB_EEENS1_35KernelTmaWarpSpecializedCooperativeEEENS5_IJNSA_ILi128EEESG_NSA_ILi64EEEEEENS_6half_tENS5_IJSB_llEEESJ_NS5_IJlSB_lEEENS4_8TiledMMAINS4_8MMA_AtomIJNS4_4SM904GMMA26MMA_64x128x16_F32F16F16_SSILNSP_5MajorE1ELSR_0ELNSP_7ScaleInE1ELSS_1EEEEEENS4_6LayoutINS5_IJSC_SB_SB_EEENS5_IJSB_NSA_ILi0EEESX_EEEEENS5_IJNS4_10UnderscoreES10_S10_EEEEENS4_23SM90_TMA_LOAD_MULTICASTENS4_14ComposedLayoutINS4_7SwizzleILi3ELi4ELi3EEENS4_18smem_ptr_flag_bitsILi16EEENSV_INS5_IJSH_NSA_ILi8EEEEEENS5_IJSB_SH_EEEEEEEvNS4_8identityENS4_13SM90_TMA_LOADENS14_IS16_S18_NSV_INS5_IJS19_SH_EEENS5_IJSH_SB_EEEEEEEvS1E_EENS_8epilogue10collective6detail29Sm90TmaWarpSpecializedAdapterINS1M_15DefaultEpilogueISJ_SL_SL_NS1L_6thread17LinearCombinationISJ_Li1EffLNS1Q_9ScaleType4KindE0ELNS_15FloatRoundStyleE2ESJ_EENS1_15EpilogueDefaultEEEEEvvEEEEvNT_6ParamsE,(.L_x_195 - _ZN7cutlass13device_kernelINS_4gemm6kernel13GemmUniversalIN4cute5tupleIJiiiiEEENS1_10collective13CollectiveMmaINS1_34MainloopSm90TmaGmmaWarpSpecializedILi3ENS5_IJNS4_1CILi1EEENSA_ILi2EEESB_EEENS1_35KernelTmaWarpSpecializedCooperativeEEENS5_IJNSA_ILi128EEESG_NSA_ILi64EEEEEENS_6half_tENS5_IJSB_llEEESJ_NS5_IJlSB_lEEENS4_8TiledMMAINS4_8MMA_AtomIJNS4_4SM904GMMA26MMA_64x128x16_F32F16F16_SSILNSP_5MajorE1ELSR_0ELNSP_7ScaleInE1ELSS_1EEEEEENS4_6LayoutINS5_IJSC_SB_SB_EEENS5_IJSB_NSA_ILi0EEESX_EEEEENS5_IJNS4_10UnderscoreES10_S10_EEEEENS4_23SM90_TMA_LOAD_MULTICASTENS4_14ComposedLayoutINS4_7SwizzleILi3ELi4ELi3EEENS4_18smem_ptr_flag_bitsILi16EEENSV_INS5_IJSH_NSA_ILi8EEEEEENS5_IJSB_SH_EEEEEEEvNS4_8identityENS4_13SM90_TMA_LOADENS14_IS16_S18_NSV_INS5_IJS19_SH_EEENS5_IJSH_SB_EEEEEEEvS1E_EENS_8epilogue10collective6detail29Sm90TmaWarpSpecializedAdapterINS1M_15DefaultEpilogueISJ_SL_SL_NS1L_6thread17LinearCombinationISJ_Li1EffLNS1Q_9ScaleType4KindE0ELNS_15FloatRoundStyleE2ESJ_EENS1_15EpilogueDefaultEEEEEvvEEEEvNT_6ParamsE)
        .other          _ZN7cutlass13device_kernelINS_4gemm6kernel13GemmUniversalIN4cute5tupleIJiiiiEEENS1_10collective13CollectiveMmaINS1_34MainloopSm90TmaGmmaWarpSpecializedILi3ENS5_IJNS4_1CILi1EEENSA_ILi2EEESB_EEENS1_35KernelTmaWarpSpecializedCooperativeEEENS5_IJNSA_ILi128EEESG_NSA_ILi64EEEEEENS_6half_tENS5_IJSB_llEEESJ_NS5_IJlSB_lEEENS4_8TiledMMAINS4_8MMA_AtomIJNS4_4SM904GMMA26MMA_64x128x16_F32F16F16_SSILNSP_5MajorE1ELSR_0ELNSP_7ScaleInE1ELSS_1EEEEEENS4_6LayoutINS5_IJSC_SB_SB_EEENS5_IJSB_NSA_ILi0EEESX_EEEEENS5_IJNS4_10UnderscoreES10_S10_EEEEENS4_23SM90_TMA_LOAD_MULTICASTENS4_14ComposedLayoutINS4_7SwizzleILi3ELi4ELi3EEENS4_18smem_ptr_flag_bitsILi16EEENSV_INS5_IJSH_NSA_ILi8EEEEEENS5_IJSB_SH_EEEEEEEvNS4_8identityENS4_13SM90_TMA_LOADENS14_IS16_S18_NSV_INS5_IJS19_SH_EEENS5_IJSH_SB_EEEEEEEvS1E_EENS_8epilogue10collective6detail29Sm90TmaWarpSpecializedAdapterINS1M_15DefaultEpilogueISJ_SL_SL_NS1L_6thread17LinearCombinationISJ_Li1EffLNS1Q_9ScaleType4KindE0ELNS_15FloatRoundStyleE2ESJ_EENS1_15EpilogueDefaultEEEEEvvEEEEvNT_6ParamsE,@"STO_CUDA_ENTRY STV_DEFAULT"
_ZN7cutlass13device_kernelINS_4gemm6kernel13GemmUniversalIN4cute5tupleIJiiiiEEENS1_10collective13CollectiveMmaINS1_34MainloopSm90TmaGmmaWarpSpecializedILi3ENS5_IJNS4_1CILi1EEENSA_ILi2EEESB_EEENS1_35KernelTmaWarpSpecializedCooperativeEEENS5_IJNSA_ILi128EEESG_NSA_ILi64EEEEEENS_6half_tENS5_IJSB_llEEESJ_NS5_IJlSB_lEEENS4_8TiledMMAINS4_8MMA_AtomIJNS4_4SM904GMMA26MMA_64x128x16_F32F16F16_SSILNSP_5MajorE1ELSR_0ELNSP_7ScaleInE1ELSS_1EEEEEENS4_6LayoutINS5_IJSC_SB_SB_EEENS5_IJSB_NSA_ILi0EEESX_EEEEENS5_IJNS4_10UnderscoreES10_S10_EEEEENS4_23SM90_TMA_LOAD_MULTICASTENS4_14ComposedLayoutINS4_7SwizzleILi3ELi4ELi3EEENS4_18smem_ptr_flag_bitsILi16EEENSV_INS5_IJSH_NSA_ILi8EEEEEENS5_IJSB_SH_EEEEEEEvNS4_8identityENS4_13SM90_TMA_LOADENS14_IS16_S18_NSV_INS5_IJS19_SH_EEENS5_IJSH_SB_EEEEEEEvS1E_EENS_8epilogue10collective6detail29Sm90TmaWarpSpecializedAdapterINS1M_15DefaultEpilogueISJ_SL_SL_NS1L_6thread17LinearCombinationISJ_Li1EffLNS1Q_9ScaleType4KindE0ELNS_15FloatRoundStyleE2ESJ_EENS1_15EpilogueDefaultEEEEEvvEEEEvNT_6ParamsE:
[----:B------:R-:W0:Y:S01]  /*0000*/  LDC R1, c[0x0][0x28] ;  /* 0x00000a00ff017b82 */ /* 0x000e220000000800 */
[----:B------:R-:W1:Y:S01]  /*0010*/  S2R R94, SR_TID.X ;  /* 0x00000000005e7919 */ /* 0x000e620000002100 */
[----:B------:R-:W-:Y:S01]  /*0020*/  ELECT P0, URZ, PT ;  /* 0x00000000003f782f */ /* 0x000fe20003800000 */
[----:B------:R-:W-:Y:S01]  /*0030*/  BSSY B0, `(.L_x_0) ;  /* 0x000000f000007945 */ /* 0x000fe20003800000 */
[--C-:B-1----:R-:W-:Y:S02]  /*0040*/  SHF.R.U32.HI R0, RZ, 0x5, R94.reuse ;  /* 0x00000005ff007819 */ /* 0x102fe4000001165e */
[----:B------:R-:W-:-:S03]  /*0050*/  SHF.R.U32.HI R14, RZ, 0x7, R94 ;  /* 0x00000007ff0e7819 */ /* 0x000fc6000001165e */
[----:B------:R-:W1:Y:S04]  /*0060*/  SHFL.IDX PT, R3, R0, RZ, 0x1f ;  /* 0x00001fff00037589 */ /* 0x000e6800000e0000 */
[----:B------:R2:W3:Y:S01]  /*0070*/  SHFL.IDX PT, R2, R14, RZ, 0x1f ;  /* 0x00001fff0e027589 */ /* 0x0004e200000e0000 */
[----:B-1----:R-:W-:-:S13]  /*0080*/  ISETP.NE.OR P0, PT, R3, RZ, !P0 ;  /* 0x000000ff0300720c */ /* 0x002fda0004705670 */
[----:B0-23--:R-:W-:Y:S05]  /*0090*/  @P0 BRA `(.L_x_1) ;  /* 0x0000000000200947 */ /* 0x00dfea0003800000 */
[----:B------:R-:W-:Y:S02]  /*00a0*/  ULDC.64 UR4, c[0x0][0x198] ;  /* 0x0000660000047ab9 */ /* 0x000fe40000000a00 */
[----:B------:R-:W-:Y:S02]  /*00b0*/  UIADD3 UR6, UP0, UR4, 0xf0, URZ ;  /* 0x000000f004067890 */ /* 0x000fe4000ff1e03f */
[----:B------:R-:W-:Y:S02]  /*00c0*/  UIADD3 UR4, UP1, UR4, 0x1f0, URZ ;  /* 0x000001f004047890 */ /* 0x000fe4000ff3e03f */
[----:B------:R-:W-:Y:S02]  /*00d0*/  UIADD3.X UR7, URZ, UR5, URZ, UP0, !UPT ;  /* 0x000000053f077290 */ /* 0x000fe400087fe43f */
[----:B------:R-:W-:-:S07]  /*00e0*/  UIADD3.X UR5, URZ, UR5, URZ, UP1, !UPT ;  /* 0x000000053f057290 */ /* 0x000fce0008ffe43f */
[----:B------:R0:W-:Y:S02]  /*00f0*/  UTMACCTL.PF [UR6] ;  /* 0x00000000060079b9 */ /* 0x0001e40008040000 */
[----:B------:R0:W-:Y:S02]  /*0100*/  UTMACCTL.PF [UR4] ;  /* 0x00000000040079b9 */ /* 0x0001e40008040000 */
[----:B0-----:R-:W-:Y:S01]  /*0110*/  NOP ;  /* 0x0000000000007918 */ /* 0x001fe20000000000 */
.L_x_1:
[----:B------:R-:W-:Y:S05]  /*0120*/  BSYNC B0 ;  /* 0x0000000000007941 */ /* 0x000fea0003800000 */
.L_x_0:
[----:B------:R-:W0:Y:S02]  /*0130*/  SHFL.IDX PT, R5, R0, RZ, 0x1f ;  /* 0x00001fff00057589 */ /* 0x000e2400000e0000 */
[----:B0-----:R-:W-:-:S13]  /*0140*/  ISETP.NE.AND P0, PT, R5, RZ, PT ;  /* 0x000000ff0500720c */ /* 0x001fda0003f05270 */
[----:B------:R-:W-:Y:S05]  /*0150*/  @P0 BRA `(.L_x_2) ;  /* 0x0000000000500947 */ /* 0x000fea0003800000 */
[----:B------:R-:W0:Y:S01]  /*0160*/  S2UR UR8, SR_CgaCtaId ;  /* 0x00000000000879c3 */ /* 0x000e220000008800 */
[----:B------:R-:W-:Y:S01]  /*0170*/  UMOV UR4, 0x400 ;  /* 0x0000040000047882 */ /* 0x000fe20000000000 */
[----:B------:R-:W-:Y:S01]  /*0180*/  UMOV UR5, 0x1 ;  /* 0x0000000100057882 */ /* 0x000fe20000000000 */
[----:B------:R-:W-:Y:S01]  /*0190*/  UMOV UR6, 0x4 ;  /* 0x0000000400067882 */ /* 0x000fe20000000000 */
[----:B------:R-:W-:Y:S01]  /*01a0*/  ELECT P0, URZ, PT ;  /* 0x00000000003f782f */ /* 0x000fe20003800000 */
[----:B------:R-:W-:-:S04]  /*01b0*/  UIADD3 UR6, -UR6, 0x100000, URZ ;  /* 0x0010000006067890 */ /* 0x000fc8000fffe13f */
[----:B------:R-:W-:Y:S02]  /*01c0*/  USHF.L.U32 UR7, UR6, 0xb, URZ ;  /* 0x0000000b06077899 */ /* 0x000fe4000800063f */
[----:B------:R-:W-:Y:S02]  /*01d0*/  USHF.L.U32 UR6, UR6, 0x1, URZ ;  /* 0x0000000106067899 */ /* 0x000fe4000800063f */
[----:B0-----:R-:W-:Y:S02]  /*01e0*/  ULEA UR8, UR8, UR4, 0x18 ;  /* 0x0000000408087291 */ /* 0x001fe4000f8ec03f */
[----:B------:R-:W-:-:S04]  /*01f0*/  UIADD3 UR4, -UR5, 0x100000, URZ ;  /* 0x0010000005047890 */ /* 0x000fc8000fffe13f */
[----:B------:R-:W-:Y:S02]  /*0200*/  USHF.L.U32 UR5, UR4, 0xb, URZ ;  /* 0x0000000b04057899 */ /* 0x000fe4000800063f */
[----:B------:R-:W-:Y:S01]  /*0210*/  USHF.L.U32 UR4, UR4, 0x1, URZ ;  /* 0x0000000104047899 */ /* 0x000fe2000800063f */
[----:B------:R-:W0:Y:S11]  /*0220*/  FENCE.VIEW.ASYNC.S ;  /* 0x00000000000073c6 */ /* 0x000e360000000000 */
[----:B0-----:R0:W1:Y:S01]  /*0230*/  SYNCS.EXCH.64 URZ, [UR8], UR4 ;  /* 0x00000004083f75b2 */ /* 0x0010620008000100 */
[----:B------:R0:W2:Y:S01]  /*0240*/  SYNCS.EXCH.64 URZ, [UR8+0x18], UR6 ;  /* 0x00001806083f75b2 */ /* 0x0000a20008000100 */
[----:B------:R0:W3:Y:S01]  /*0250*/  SYNCS.EXCH.64 URZ, [UR8+0x8], UR4 ;  /* 0x00000804083f75b2 */ /* 0x0000e20008000100 */
[----:B------:R0:W4:Y:S01]  /*0260*/  SYNCS.EXCH.64 URZ, [UR8+0x20], UR6 ;  /* 0x00002006083f75b2 */ /* 0x0001220008000100 */
[----:B------:R0:W0:Y:S01]  /*0270*/  SYNCS.EXCH.64 URZ, [UR8+0x10], UR4 ;  /* 0x00001004083f75b2 */ /* 0x0000220008000100 */
[----:B------:R0:W0:Y:S01]  /*0280*/  SYNCS.EXCH.64 URZ, [UR8+0x28], UR6 ;  /* 0x00002806083f75b2 */ /* 0x0000220008000100 */
[----:B------:R-:W-:Y:S01]  /*0290*/  NOP ;  /* 0x0000000000007918 */ /* 0x000fe20000000000 */
.L_x_2:
[----:B------:R-:W5:Y:S01]  /*02a0*/  SHFL.IDX PT, R0, R0, RZ, 0x1f ;  /* 0x00001fff00007589 */ /* 0x000f6200000e0000 */
[----:B------:R-:W-:Y:S01]  /*02b0*/  SHF.R.S32.HI R7, RZ, 0x1f, R94 ;  /* 0x0000001fff077819 */ /* 0x000fe2000001145e */
[----:B0-----:R-:W0:Y:S01]  /*02c0*/  S2UR UR8, SR_CTAID.X ;  /* 0x00000000000879c3 */ /* 0x001e220000002500 */
[----:B------:R-:W-:Y:S01]  /*02d0*/  ELECT P0, URZ, PT ;  /* 0x00000000003f782f */ /* 0x000fe20003800000 */
[----:B------:R-:W1:Y:S01]  /*02e0*/  S2R R4, SR_CTAID.Y ;  /* 0x0000000000047919 */ /* 0x000e620000002600 */
[----:B------:R-:W-:Y:S01]  /*02f0*/  LEA.HI R7, R7, R94, RZ, 0x7 ;  /* 0x0000005e07077211 */ /* 0x000fe200078f38ff */
[----:B------:R-:W-:Y:S01]  /*0300*/  ULDC UR4, c[0x0][0x154] ;  /* 0x0000550000047ab9 */ /* 0x000fe20000000800 */
[----:B------:R-:W-:Y:S01]  /*0310*/  SHF.R.S32.HI R8, RZ, 0x1f, R5 ;  /* 0x0000001fff087819 */ /* 0x000fe20000011405 */
[----:B------:R-:W-:Y:S01]  /*0320*/  NOP ;  /* 0x0000000000007918 */ /* 0x000fe20000000000 */
[----:B------:R-:W-:Y:S01]  /*0330*/  LOP3.LUT R7, R7, 0xffffff80, RZ, 0xc0, !PT ;  /* 0xffffff8007077812 */ /* 0x000fe200078ec0ff */
[----:B------:R-:W2:Y:S01]  /*0340*/  LDC R13, c[0x0][0x140] ;  /* 0x00005000ff0d7b82 */ /* 0x000ea20000000800 */
[----:B------:R-:W-:Y:S01]  /*0350*/  LEA.HI R8, R8, R5, RZ, 0x2 ;  /* 0x0000000508087211 */ /* 0x000fe200078f10ff */
[----:B------:R-:W-:-:S02]  /*0360*/  NOP ;  /* 0x0000000000007918 */ /* 0x000fc40000000000 */
[----:B------:R-:W-:Y:S01]  /*0370*/  IMAD.IADD R6, R94, 0x1, -R7 ;  /* 0x000000015e067824 */ /* 0x000fe200078e0a07 */
[----:B------:R-:W-:-:S03]  /*0380*/  LOP3.LUT R10, R8, 0x3ffffffc, RZ, 0xc0, !PT ;  /* 0x3ffffffc080a7812 */ /* 0x000fc600078ec0ff */
[----:B------:R-:W3:Y:S01]  /*0390*/  LDC R11, c[0x0][0x144] ;  /* 0x00005100ff0b7b82 */ /* 0x000ee20000000800 */
[----:B------:R-:W-:Y:S02]  /*03a0*/  SHF.R.S32.HI R7, RZ, 0x1f, R6 ;  /* 0x0000001fff077819 */ /* 0x000fe40000011406 */
[----:B------:R-:W-:Y:S02]  /*03b0*/  LOP3.LUT P2, RZ, R6, 0x7, RZ, 0xc0, !PT ;  /* 0x0000000706ff7812 */ /* 0x000fe4000784c0ff */
[----:B------:R-:W-:Y:S02]  /*03c0*/  LEA.HI R7, R7, R6, RZ, 0x3 ;  /* 0x0000000607077211 */ /* 0x000fe400078f18ff */
[----:B-----5:R-:W-:Y:S02]  /*03d0*/  ISETP.NE.OR P0, PT, R0, RZ, !P0 ;  /* 0x000000ff0000720c */ /* 0x020fe40004705670 */
[--C-:B------:R-:W-:Y:S02]  /*03e0*/  SHF.R.S32.HI R0, RZ, 0x3, R7.reuse ;  /* 0x00000003ff007819 */ /* 0x100fe40000011407 */
[----:B------:R-:W-:-:S04]  /*03f0*/  SHF.R.S32.HI R7, RZ, 0x1f, R7 ;  /* 0x0000001fff077819 */ /* 0x000fc80000011407 */
[----:B------:R-:W-:Y:S02]  /*0400*/  LEA.HI R7, R7, R0, RZ, 0x2 ;  /* 0x0000000007077211 */ /* 0x000fe400078f10ff */
[----:B--2---:R-:W-:Y:S02]  /*0410*/  ISETP.EQ.U32.AND P3, PT, R13, 0x1, PT ;  /* 0x000000010d00780c */ /* 0x004fe40003f62070 */
[----:B-1----:R-:W-:Y:S01]  /*0420*/  I2FP.F32.U32 R9, R4 ;  /* 0x0000000400097245 */ /* 0x002fe20000201000 */
[----:B------:R-:W-:Y:S01]  /*0430*/  VOTEU.ALL UP0, P0 ;  /* 0x00000000003f7886 */ /* 0x000fe20000000000 */
[----:B------:R-:W-:Y:S01]  /*0440*/  LOP3.LUT R7, R7, 0xfffffffc, RZ, 0xc0, !PT ;  /* 0xfffffffc07077812 */ /* 0x000fe200078ec0ff */
[----:B------:R-:W-:Y:S02]  /*0450*/  VOTEU.ALL UP1, P0 ;  /* 0x00000000003f7886 */ /* 0x000fe40000020000 */
[----:B------:R-:W-:Y:S01]  /*0460*/  FMUL R12, R9, UR4 ;  /* 0x00000004090c7c20 */ /* 0x000fe20008400000 */
[----:B------:R-:W-:Y:S01]  /*0470*/  IMAD.IADD R9, R5, 0x1, -R10 ;  /* 0x0000000105097824 */ /* 0x000fe200078e0a0a */
[----:B0-----:R-:W-:Y:S01]  /*0480*/  I2FP.F32.U32 R10, UR8 ;  /* 0x00000008000a7c45 */ /* 0x001fe20008201000 */
[----:B------:R-:W-:Y:S01]  /*0490*/  IMAD.IADD R8, R0, 0x1, -R7 ;  /* 0x0000000100087824 */ /* 0x000fe200078e0a07 */
[----:B------:R-:W0:Y:S01]  /*04a0*/  @!UP0 S2UR UR7, SR_CgaCtaId ;  /* 0x00000000000789c3 */ /* 0x000e220000008800 */
[----:B------:R-:W-:Y:S01]  /*04b0*/  ULDC UR4, c[0x0][0x150] ;  /* 0x0000540000047ab9 */ /* 0x000fe20000000800 */
[----:B------:R-:W1:Y:S01]  /*04c0*/  F2I.U32.TRUNC.NTZ R12, R12 ;  /* 0x0000000c000c7305 */ /* 0x000e62000020f000 */
[----:B------:R-:W-:Y:S01]  /*04d0*/  FMUL R10, R10, UR4 ;  /* 0x000000040a0a7c20 */ /* 0x000fe20008400000 */
[----:B------:R-:W-:Y:S01]  /*04e0*/  SHF.R.S32.HI R0, RZ, 0x1f, R3 ;  /* 0x0000001fff007819 */ /* 0x000fe20000011403 */
[----:B------:R-:W-:Y:S01]  /*04f0*/  IMAD R8, R9, 0x4, R8 ;  /* 0x0000000409087824 */ /* 0x000fe200078e0208 */
[----:B------:R-:W-:Y:S01]  /*0500*/  UMOV UR4, 0x20 ;  /* 0x0000002000047882 */ /* 0x000fe20000000000 */
[----:B------:R-:W-:Y:S01]  /*0510*/  @!UP0 UMOV UR6, 0x400 ;  /* 0x0000040000068882 */ /* 0x000fe20000000000 */
[----:B------:R-:W2:Y:S01]  /*0520*/  LDC R7, c[0x0][0x148] ;  /* 0x00005200ff077b82 */ /* 0x000ea20000000800 */
[----:B------:R-:W-:Y:S01]  /*0530*/  LEA.HI R0, R0, R3, RZ, 0x2 ;  /* 0x0000000300007211 */ /* 0x000fe200078f10ff */
[----:B------:R-:W5:Y:S01]  /*0540*/  F2I.U32.TRUNC.NTZ R10, R10 ;  /* 0x0000000a000a7305 */ /* 0x000f62000020f000 */
[----:B------:R-:W-:Y:S01]  /*0550*/  IMAD.SHL.U32 R19, R8, 0x4, RZ ;  /* 0x0000000408137824 */ /* 0x000fe200078e00ff */
[----:B------:R-:W-:-:S04]  /*0560*/  @!UP0 UIADD3 UR4, -UR4, 0x100000, URZ ;  /* 0x0010000004048890 */ /* 0x000fc8000fffe13f */
[----:B------:R-:W-:Y:S02]  /*0570*/  @!UP0 USHF.L.U32 UR5, UR4, 0xb, URZ ;  /* 0x0000000b04058899 */ /* 0x000fe4000800063f */
[----:B------:R-:W-:Y:S01]  /*0580*/  @!UP0 USHF.L.U32 UR4, UR4, 0x1, URZ ;  /* 0x0000000104048899 */ /* 0x000fe2000800063f */
[----:B------:R-:W-:Y:S02]  /*0590*/  LOP3.LUT R0, R0, 0xfffffffc, RZ, 0xc0, !PT ;  /* 0xfffffffc00007812 */ /* 0x000fe400078ec0ff */
[----:B------:R-:W-:Y:S01]  /*05a0*/  LOP3.LUT R19, R8, 0xc, R19, 0x78, !PT ;  /* 0x0000000c08137812 */ /* 0x000fe200078e7813 */
[----:B-1----:R-:W-:Y:S02]  /*05b0*/  IMAD.MOV R21, RZ, RZ, -R12 ;  /* 0x000000ffff157224 */ /* 0x002fe400078e0a0c */
[----:B------:R-:W-:Y:S01]  /*05c0*/  IMAD.IADD R3, R3, 0x1, -R0 ;  /* 0x0000000103037824 */ /* 0x000fe200078e0a00 */
[----:B0-----:R-:W-:Y:S01]  /*05d0*/  @!UP0 ULEA UR6, UR7, UR6, 0x18 ;  /* 0x0000000607068291 */ /* 0x001fe2000f8ec03f */
[----:B-----5:R-:W-:-:S03]  /*05e0*/  IMAD.MOV R10, RZ, RZ, -R10 ;  /* 0x000000ffff0a7224 */ /* 0x020fc600078e0a0a */
[----:B------:R-:W-:Y:S01]  /*05f0*/  ISETP.NE.AND P1, PT, R3, 0x3, PT ;  /* 0x000000030300780c */ /* 0x000fe20003f25270 */
[----:B------:R-:W-:Y:S01]  /*0600*/  VOTEU.ALL UP0, P0 ;  /* 0x00000000003f7886 */ /* 0x000fe20000000000 */
[----:B------:R-:W-:Y:S01]  /*0610*/  ISETP.LT.U32.AND P0, PT, R19, 0x2, !P2 ;  /* 0x000000021300780c */ /* 0x000fe20005701070 */
[----:B---3--:R-:W-:Y:S01]  /*0620*/  IMAD R6, R11, R10, UR8 ;  /* 0x000000080b067e24 */ /* 0x008fe2000f8e020a */
[----:B------:R-:W-:Y:S01]  /*0630*/  ISETP.EQ.OR P1, PT, R3, RZ, !P1 ;  /* 0x000000ff0300720c */ /* 0x000fe20004f22670 */
[C---:B------:R-:W-:Y:S01]  /*0640*/  VIADD R10, R2.reuse, 0xffffffff ;  /* 0xffffffff020a7836 */ /* 0x040fe20000000000 */
[C---:B------:R-:W-:Y:S01]  /*0650*/  ISETP.NE.AND P2, PT, R2.reuse, RZ, PT ;  /* 0x000000ff0200720c */ /* 0x040fe20003f45270 */
[----:B--2---:R-:W-:Y:S01]  /*0660*/  IMAD R0, R7, R21, R4 ;  /* 0x0000001507007224 */ /* 0x004fe200078e0204 */
[----:B------:R-:W-:Y:S01]  /*0670*/  ISETP.EQ.AND P1, PT, R2, RZ, P1 ;  /* 0x000000ff0200720c */ /* 0x000fe20000f22270 */
[----:B------:R-:W0:Y:S02]  /*0680*/  FENCE.VIEW.ASYNC.S ;  /* 0x00000000000073c6 */ /* 0x000e240000000000 */
[----:B0-----:R0:W1:Y:S01]  /*0690*/  @!UP0 SYNCS.EXCH.64 URZ, [UR6+0x40], UR4 ;  /* 0x00004004063f85b2 */ /* 0x0010620008000100 */
[----:B------:R-:W-:-:S02]  /*06a0*/  ISETP.GE.U32.AND P5, PT, R10, 0x2, PT ;  /* 0x000000020a00780c */ /* 0x000fc40003fa6070 */
[----:B------:R-:W-:Y:S02]  /*06b0*/  ISETP.NE.AND P4, PT, R0, R19, PT ;  /* 0x000000130000720c */ /* 0x000fe40003f85270 */
[----:B------:R-:W-:Y:S02]  /*06c0*/  SEL R18, RZ, 0x1, !P1 ;  /* 0x00000001ff127807 */ /* 0x000fe40004800000 */
[----:B------:R-:W-:Y:S02]  /*06d0*/  ISETP.EQ.OR P4, PT, R6, RZ, !P4 ;  /* 0x000000ff0600720c */ /* 0x000fe40006782670 */
[----:B------:R-:W-:Y:S02]  /*06e0*/  LOP3.LUT R0, R94, 0x7f, RZ, 0xc0, !PT ;  /* 0x0000007f5e007812 */ /* 0x000fe400078ec0ff */
[----:B------:R-:W-:Y:S02]  /*06f0*/  PLOP3.LUT P0, PT, P0, P4, PT, 0x80, 0x0 ;  /* 0x000000000000781c */ /* 0x000fe40000709070 */
[----:B------:R-:W-:-:S02]  /*0700*/  SEL R18, R18, 0x2, P5 ;  /* 0x0000000212127807 */ /* 0x000fc40002800000 */
[----:B------:R-:W-:Y:S01]  /*0710*/  P2R R102, PR, RZ, 0x1 ;  /* 0x00000001ff667803 */ /* 0x000fe20000000000 */
[----:B------:R0:W2:Y:S01]  /*0720*/  @!UP1 SYNCS.EXCH.64 URZ, [UR6+0x48], UR4 ;  /* 0x00004804063f95b2 */ /* 0x0000a20008000100 */
[----:B------:R-:W-:Y:S01]  /*0730*/  NOP ;  /* 0x0000000000007918 */ /* 0x000fe20000000000 */
[----:B------:R-:W-:Y:S06]  /*0740*/  @!P3 BRA `(.L_x_3) ;  /* 0x000000000008b947 */ /* 0x000fec0003800000 */
[----:B-12-4-:R-:W-:Y:S01]  /*0750*/  UCGABAR_ARV ;  /* 0x00000000000079c7 */ /* 0x016fe20008000000 */
[----:B------:R-:W-:Y:S05]  /*0760*/  BRA `(.L_x_4) ;  /* 0x0000000000047947 */ /* 0x000fea0003800000 */
.L_x_3:
[----:B-12-4-:R-:W-:Y:S01]  /*0770*/  NOP ;  /* 0x0000000000007918 */ /* 0x016fe20000000000 */
.L_x_4:
[----:B------:R-:W1:Y:S01]  /*0780*/  LDC R2, c[0x0][0x65c] ;  /* 0x00019700ff027b82 */ /* 0x000e620000000800 */
[----:B------:R-:W-:Y:S02]  /*0790*/  IMAD.U32 R8, RZ, RZ, UR8 ;  /* 0x00000008ff087e24 */ /* 0x000fe4000f8e00ff */
[----:B------:R-:W-:Y:S01]  /*07a0*/  IMAD.MOV.U32 R9, RZ, RZ, RZ ;  /* 0x000000ffff097224 */ /* 0x000fe200078e00ff */
[----:B-1----:R-:W-:-:S04]  /*07b0*/  ISETP.NE.AND P1, PT, R2, 0x1, PT ;  /* 0x000000010200780c */ /* 0x002fc80003f25270 */
[----:B------:R-:W-:-:S09]  /*07c0*/  P2R R5, PR, RZ, 0x2 ;  /* 0x00000002ff057803 */ /* 0x000fd20000000000 */
[----:B------:R-:W1:Y:S01]  /*07d0*/  @P1 LDC R17, c[0x0][0x10] ;  /* 0x00000400ff111b82 */ /* 0x000e620000000800 */
[----:B------:R-:W-:Y:S02]  /*07e0*/  @P1 IMAD.MOV.U32 R5, RZ, RZ, RZ ;  /* 0x000000ffff051224 */ /* 0x000fe400078e00ff */
[----:B------:R-:W-:-:S05]  /*07f0*/  @P1 IMAD.MOV.U32 R13, RZ, RZ, RZ ;  /* 0x000000ffff0d1224 */ /* 0x000fca00078e00ff */
[----:B------:R-:W2:Y:S01]  /*0800*/  @!P1 LDC R11, c[0x0][0xc] ;  /* 0x00000300ff0b9b82 */ /* 0x000ea20000000800 */
[----:B0-----:R-:W-:Y:S01]  /*0810*/  ULDC UR4, c[0x0][0xc] ;  /* 0x0000030000047ab9 */ /* 0x001fe20000000800 */
[----:B------:R-:W-:Y:S01]  /*0820*/  ULDC UR5, c[0x0][0x10] ;  /* 0x0000040000057ab9 */ /* 0x000fe20000000800 */
[----:B------:R-:W-:Y:S01]  /*0830*/  ULDC UR6, c[0x0][0x14] ;  /* 0x0000050000067ab9 */ /* 0x000fe20000000800 */
[----:B------:R-:W-:-:S04]  /*0840*/  UIMAD.WIDE.U32 UR4, UR4, UR5, URZ ;  /* 0x00000005040472a5 */ /* 0x000fc8000f8e003f */
[----:B------:R-:W-:Y:S02]  /*0850*/  UIMAD.WIDE.U32 UR36, UR4, UR6, URZ ;  /* 0x00000006042472a5 */ /* 0x000fe4000f8e003f */
[----:B------:R-:W-:-:S04]  /*0860*/  UIMAD UR42, UR5, UR6, URZ ;  /* 0x00000006052a72a4 */ /* 0x000fc8000f8e023f */
[----:B------:R-:W-:Y:S01]  /*0870*/  UIADD3 UR42, UR37, UR42, URZ ;  /* 0x0000002a252a7290 */ /* 0x000fe2000fffe03f */
[----:B-1----:R-:W-:-:S04]  /*0880*/  @P1 IMAD.WIDE.U32 R16, R17, UR8, R4 ;  /* 0x0000000811101c25 */ /* 0x002fc8000f8e0004 */
[----:B------:R-:W-:Y:S02]  /*0890*/  @P1 IMAD.IADD R17, R17, 0x1, R13 ;  /* 0x0000000111111824 */ /* 0x000fe400078e020d */
[----:B--2---:R-:W-:-:S04]  /*08a0*/  @!P1 IMAD.WIDE.U32 R8, R4, R11, R8 ;  /* 0x0000000b04089225 */ /* 0x004fc800078e0008 */
[----:B------:R-:W-:Y:S02]  /*08b0*/  @!P1 IMAD.MOV.U32 R16, RZ, RZ, R8 ;  /* 0x000000ffff109224 */ /* 0x000fe400078e0008 */
[----:B------:R-:W-:Y:S01]  /*08c0*/  @!P1 IMAD.MOV.U32 R17, RZ, RZ, R9 ;  /* 0x000000ffff119224 */ /* 0x000fe200078e0009 */
[----:B------:R-:W-:Y:S06]  /*08d0*/  @!P3 BRA `(.L_x_5) ;  /* 0x00000000000cb947 */ /* 0x000fec0003800000 */
[----:B------:R-:W-:Y:S01]  /*08e0*/  UCGABAR_WAIT ;  /* 0x0000000000007dc7 */ /* 0x000fe20008000000 */
[----:B------:R-:W-:Y:S01]  /*08f0*/  CCTL.IVALL ;  /* 0x00000000ff00798f */ /* 0x000fe20002000000 */
[----:B------:R-:W-:Y:S05]  /*0900*/  BRA `(.L_x_6) ;  /* 0x0000000000047947 */ /* 0x000fea0003800000 */
.L_x_5:
[----:B------:R-:W-:Y:S06]  /*0910*/  BAR.SYNC.DEFER_BLOCKING 0x0 ;  /* 0x0000000000007b1d */ /* 0x000fec0000010000 */
.L_x_6:
[----:B------:R-:W-:Y:S05]  /*0920*/  @!P2 BRA `(.L_x_7) ;  /* 0x0000005c008ca947 */ /* 0x000fea0003800000 */
[----:B------:R-:W-:-:S13]  /*0930*/  ISETP.GT.U32.AND P0, PT, R10, 0x1, PT ;  /* 0x000000010a00780c */ /* 0x000fda0003f04070 */
[----:B------:R-:W-:Y:S05]  /*0940*/  @P0 EXIT ;  /* 0x000000000000094d */ /* 0x000fea0003800000 */
[----:B------:R-:W-:Y:S01]  /*0950*/  ULDC.64 UR4, c[0x0][0x650] ;  /* 0x0001940000047ab9 */ /* 0x000fe20000000a00 */
[----:B------:R-:W-:Y:S01]  /*0960*/  PRMT R3, RZ, 0x7610, R3 ;  /* 0x00007610ff037816 */ /* 0x000fe20000000003 */
[----:B------:R-:W-:Y:S01]  /*0970*/  IMAD.MOV.U32 R101, RZ, RZ, -0x1 ;  /* 0xffffffffff657424 */ /* 0x000fe200078e00ff */
[----:B------:R-:W-:Y:S01]  /*0980*/  ISETP.GE.U32.AND P0, PT, R16, UR4, PT ;  /* 0x0000000410007c0c */ /* 0x000fe2000bf06070 */
[----:B------:R-:W-:Y:S02]  /*0990*/  IMAD.MOV.U32 R100, RZ, RZ, -0x1 ;  /* 0xffffffffff647424 */ /* 0x000fe400078e00ff */
[----:B------:R-:W-:Y:S01]  /*09a0*/  IMAD.MOV.U32 R99, RZ, RZ, -0x1 ;  /* 0xffffffffff637424 */ /* 0x000fe200078e00ff */
[----:B------:R-:W-:-:S13]  /*09b0*/  ISETP.GE.U32.AND.EX P0, PT, R17, UR5, PT, P0 ;  /* 0x0000000511007c0c */ /* 0x000fda000bf06100 */
[----:B------:R-:W-:Y:S05]  /*09c0*/  @P0 BRA `(.L_x_8) ;  /* 0x0000000400280947 */ /* 0x000fea0003800000 */
[----:B------:R-:W0:Y:S01]  /*09d0*/  LDC.64 R22, c[0x0][0x628] ;  /* 0x00018a00ff167b82 */ /* 0x000e220000000a00 */
[----:B------:R-:W-:Y:S02]  /*09e0*/  IMAD.MOV.U32 R8, RZ, RZ, R16 ;  /* 0x000000ffff087224 */ /* 0x000fe400078e0010 */
[----:B------:R-:W-:-:S05]  /*09f0*/  IMAD.MOV.U32 R9, RZ, RZ, R17 ;  /* 0x000000ffff097224 */ /* 0x000fca00078e0011 */
[----:B------:R-:W1:Y:S08]  /*0a00*/  LDC R20, c[0x0][0x630] ;  /* 0x00018c00ff147b82 */ /* 0x000e700000000800 */
[----:B------:R-:W2:Y:S01]  /*0a10*/  LDC.64 R24, c[0x0][0x620] ;  /* 0x00018800ff187b82 */ /* 0x000ea20000000a00 */
[----:B0-----:R-:W-:-:S04]  /*0a20*/  ISETP.NE.U32.AND P0, PT, R22, RZ, PT ;  /* 0x000000ff1600720c */ /* 0x001fc80003f05070 */
[----:B------:R-:W-:-:S13]  /*0a30*/  ISETP.NE.AND.EX P0, PT, R23, RZ, PT, P0 ;  /* 0x000000ff1700720c */ /* 0x000fda0003f05300 */
[----:B-12---:R-:W-:Y:S05]  /*0a40*/  @!P0 BRA `(.L_x_9) ;  /* 0x0000000000288947 */ /* 0x006fea0003800000 */
[----:B------:R-:W0:Y:S02]  /*0a50*/  LDC R3, c[0x0][0x634] ;  /* 0x00018d00ff037b82 */ /* 0x000e240000000800 */
[----:B0-----:R-:W-:-:S05]  /*0a60*/  IADD3 R3, P0, R16, R3, RZ ;  /* 0x0000000310037210 */ /* 0x001fca0007f1e0ff */
[----:B------:R-:W-:-:S04]  /*0a70*/  IMAD.X R15, RZ, RZ, R17, P0 ;  /* 0x000000ffff0f7224 */ /* 0x000fc800000e0611 */
[----:B------:R-:W-:-:S04]  /*0a80*/  IMAD.WIDE.U32 R8, R15, R22, RZ ;  /* 0x000000160f087225 */ /* 0x000fc800078e00ff */
[----:B------:R-:W-:-:S04]  /*0a90*/  IMAD.WIDE.U32 R10, P0, R3, R23, R8 ;  /* 0x00000017030a7225 */ /* 0x000fc80007800008 */
[----:B------:R-:W-:-:S04]  /*0aa0*/  IMAD.WIDE.U32 R8, R3, R22, RZ ;  /* 0x0000001603087225 */ /* 0x000fc800078e00ff */
[----:B------:R-:W-:Y:S01]  /*0ab0*/  IMAD.X R13, RZ, RZ, RZ, P0 ;  /* 0x000000ffff0d7224 */ /* 0x000fe200000e06ff */
[----:B------:R-:W-:Y:S01]  /*0ac0*/  IADD3 RZ, P0, R9, R10, RZ ;  /* 0x0000000a09ff7210 */ /* 0x000fe20007f1e0ff */
[----:B------:R-:W-:-:S04]  /*0ad0*/  IMAD.MOV.U32 R12, RZ, RZ, R11 ;  /* 0x000000ffff0c7224 */ /* 0x000fc800078e000b */
[----:B------:R-:W-:-:S08]  /*0ae0*/  IMAD.WIDE.U32.X R8, R15, R23, R12, P0 ;  /* 0x000000170f087225 */ /* 0x000fd000000e040c */
.L_x_9:
[----:B------:R-:W0:Y:S01]  /*0af0*/  LDC.64 R28, c[0x0][0x640] ;  /* 0x00019000ff1c7b82 */ /* 0x000e220000000a00 */
[-CC-:B------:R-:W-:Y:S01]  /*0b00*/  SHF.R.U64 R99, R8, R20.reuse, R9.reuse ;  /* 0x0000001408637219 */ /* 0x180fe20000001209 */
[----:B------:R-:W-:Y:S01]  /*0b10*/  IMAD R27, R7, R21, R4 ;  /* 0x00000015071b7224 */ /* 0x000fe200078e0204 */
[----:B------:R-:W-:Y:S01]  /*0b20*/  SHF.R.U32.HI R3, RZ, R20, R9 ;  /* 0x00000014ff037219 */ /* 0x000fe20000011609 */
[----:B------:R-:W-:Y:S01]  /*0b30*/  IMAD.MOV.U32 R21, RZ, RZ, 0x1 ;  /* 0x00000001ff157424 */ /* 0x000fe200078e00ff */
[----:B------:R-:W-:-:S03]  /*0b40*/  IADD3 R5, P0, RZ, -R99, RZ ;  /* 0x80000063ff057210 */ /* 0x000fc60007f1e0ff */
[----:B------:R-:W1:Y:S02]  /*0b50*/  LDC R22, c[0x0][0x618] ;  /* 0x00018600ff167b82 */ /* 0x000e640000000800 */
[----:B------:R-:W-:Y:S02]  /*0b60*/  IMAD.X R3, RZ, RZ, ~R3, P0 ;  /* 0x000000ffff037224 */ /* 0x000fe400000e0e03 */
[----:B------:R-:W-:-:S04]  /*0b70*/  IMAD.WIDE.U32 R8, R5, R24, R16 ;  /* 0x0000001805087225 */ /* 0x000fc800078e0010 */
[----:B------:R-:W2:Y:S01]  /*0b80*/  LDC R20, c[0x0][0x608] ;  /* 0x00018200ff147b82 */ /* 0x000ea20000000800 */
[----:B------:R-:W-:Y:S02]  /*0b90*/  IMAD R10, R3, R24, RZ ;  /* 0x00000018030a7224 */ /* 0x000fe400078e02ff */
[----:B------:R-:W-:Y:S02]  /*0ba0*/  IMAD.MOV.U32 R3, RZ, RZ, -0x1 ;  /* 0xffffffffff037424 */ /* 0x000fe400078e00ff */
[----:B------:R-:W-:-:S03]  /*0bb0*/  IMAD R5, R5, R25, R10 ;  /* 0x0000001905057224 */ /* 0x000fc600078e020a */
[----:B------:R-:W3:Y:S01]  /*0bc0*/  LDC R26, c[0x0][0x658] ;  /* 0x00019600ff1a7b82 */ /* 0x000ee20000000800 */
[----:B------:R-:W-:Y:S01]  /*0bd0*/  IMAD.IADD R5, R9, 0x1, R5 ;  /* 0x0000000109057824 */ /* 0x000fe200078e0205 */
[----:B0-----:R-:W-:-:S04]  /*0be0*/  ISETP.NE.U32.AND P0, PT, R28, RZ, PT ;  /* 0x000000ff1c00720c */ /* 0x001fc80003f05070 */
[----:B------:R-:W-:Y:S02]  /*0bf0*/  ISETP.NE.AND.EX P0, PT, R29, RZ, PT, P0 ;  /* 0x000000ff1d00720c */ /* 0x000fe40003f05300 */
[----:B------:R-:W0:Y:S01]  /*0c00*/  LDC R24, c[0x0][0x600] ;  /* 0x00018000ff187b82 */ /* 0x000e220000000800 */
[-CC-:B-1----:R-:W-:Y:S02]  /*0c10*/  SHF.R.U64 R12, R8, R22.reuse, R5.reuse ;  /* 0x00000016080c7219 */ /* 0x182fe40000001205 */
[----:B------:R-:W-:-:S05]  /*0c20*/  SHF.R.U32.HI R5, RZ, R22, R5 ;  /* 0x00000016ff057219 */ /* 0x000fca0000011605 */
[----:B------:R-:W1:Y:S01]  /*0c30*/  LDC R15, c[0x0][0x648] ;  /* 0x00019200ff0f7b82 */ /* 0x000e620000000800 */
[-CC-:B--2---:R-:W-:Y:S02]  /*0c40*/  SHF.R.U64 R22, R12, R20.reuse, R5.reuse ;  /* 0x000000140c167219 */ /* 0x184fe40000001205 */
[----:B------:R-:W-:-:S05]  /*0c50*/  SHF.R.U32.HI R5, RZ, R20, R5 ;  /* 0x00000014ff057219 */ /* 0x000fca0000011605 */
[----:B------:R-:W2:Y:S01]  /*0c60*/  LDC R23, c[0x0][0x638] ;  /* 0x00018e00ff177b82 */ /* 0x000ea20000000800 */
[-CC-:B---3--:R-:W-:Y:S02]  /*0c70*/  SHF.R.U64 R20, R22, R26.reuse, R5.reuse ;  /* 0x0000001a16147219 */ /* 0x188fe40000001205 */
[-C--:B------:R-:W-:Y:S02]  /*0c80*/  SHF.L.U32 R3, R3, R26.reuse, RZ ;  /* 0x0000001a03037219 */ /* 0x080fe400000006ff */
[----:B------:R-:W-:Y:S01]  /*0c90*/  SHF.R.U32.HI R5, RZ, R26, R5 ;  /* 0x0000001aff057219 */ /* 0x000fe20000011605 */
[----:B------:R-:W-:Y:S01]  /*0ca0*/  IMAD.MOV.U32 R4, RZ, RZ, R20 ;  /* 0x000000ffff047224 */ /* 0x000fe200078e0014 */
[----:B------:R-:W-:Y:S01]  /*0cb0*/  LOP3.LUT R7, RZ, R3, RZ, 0x33, !PT ;  /* 0x00000003ff077212 */ /* 0x000fe200078e33ff */
[----:B------:R-:W3:Y:S01]  /*0cc0*/  LDC R25, c[0x0][0x610] ;  /* 0x00018400ff197b82 */ /* 0x000ee20000000800 */
[----:B------:R-:W-:Y:S05]  /*0cd0*/  @!P0 BRA `(.L_x_10) ;  /* 0x0000000000288947 */ /* 0x000fea0003800000 */
[----:B------:R-:W4:Y:S02]  /*0ce0*/  LDC R3, c[0x0][0x64c] ;  /* 0x00019300ff037b82 */ /* 0x000f240000000800 */
[----:B----4-:R-:W-:-:S05]  /*0cf0*/  IADD3 R3, P0, R20, R3, RZ ;  /* 0x0000000314037210 */ /* 0x010fca0007f1e0ff */
        /* <DEDUP_REMOVED lines=8> */
.L_x_10:
[----:B-1----:R-:W-:Y:S02]  /*0d80*/  SHF.R.U64 R5, R4, R15, R5 ;  /* 0x0000000f04057219 */ /* 0x002fe40000001205 */
[----:B------:R-:W-:Y:S01]  /*0d90*/  LOP3.LUT R4, R22, R7, RZ, 0xc0, !PT ;  /* 0x0000000716047212 */ /* 0x000fe200078ec0ff */
[----:B0-----:R-:W-:Y:S01]  /*0da0*/  VIADD R7, R24, 0xffffffff ;  /* 0xffffffff18077836 */ /* 0x001fe20000000000 */
[----:B------:R-:W-:Y:S01]  /*0db0*/  SHF.L.U32 R3, R21, R26, RZ ;  /* 0x0000001a15037219 */ /* 0x000fe200000006ff */
[----:B------:R-:W-:Y:S01]  /*0dc0*/  IMAD.MOV R8, RZ, RZ, -R5 ;  /* 0x000000ffff087224 */ /* 0x000fe200078e0a05 */
[----:B------:R-:W-:Y:S02]  /*0dd0*/  SEL R6, R6, R27, !P1 ;  /* 0x0000001b06067207 */ /* 0x000fe40004800000 */
[----:B------:R-:W-:Y:S01]  /*0de0*/  LOP3.LUT R7, R12, R7, RZ, 0xc0, !PT ;  /* 0x000000070c077212 */ /* 0x000fe200078ec0ff */
[----:B------:R-:W-:Y:S02]  /*0df0*/  IMAD R5, R3, R5, R4 ;  /* 0x0000000503057224 */ /* 0x000fe400078e0204 */
[----:B--2---:R-:W-:-:S02]  /*0e00*/  IMAD R3, R8, R23, R20 ;  /* 0x0000001708037224 */ /* 0x004fc400078e0214 */
[----:B---3--:R-:W-:Y:S02]  /*0e10*/  IMAD R6, R5, R25, R6 ;  /* 0x0000001905067224 */ /* 0x008fe400078e0206 */
[----:B------:R-:W-:Y:S02]  /*0e20*/  IMAD R101, R3, R24, R7 ;  /* 0x0000001803657224 */ /* 0x000fe400078e0207 */
[----:B------:R-:W-:-:S03]  /*0e30*/  IMAD.MOV.U32 R4, RZ, RZ, 0x1 ;  /* 0x00000001ff047424 */ /* 0x000fc600078e00ff */
[----:B------:R-:W-:Y:S02]  /*0e40*/  SEL R100, R101, R6, !P1 ;  /* 0x0000000665647207 */ /* 0x000fe40004800000 */
[----:B------:R-:W-:Y:S02]  /*0e50*/  PRMT R3, R4, 0x7610, R3 ;  /* 0x0000761004037816 */ /* 0x000fe40000000003 */
[----:B------:R-:W-:-:S07]  /*0e60*/  SEL R101, R6, R101, !P1 ;  /* 0x0000006506657207 */ /* 0x000fce0004800000 */
.L_x_8:
[----:B------:R-:W-:-:S08]  /*0e70*/  NOP ;  /* 0x0000000000007918 */ /* 0x000fd00000000000 */
[----:B------:R-:W0:Y:S02]  /*0e80*/  USETMAXREG.TRY_ALLOC.CTAPOOL UP0, 0xe8 ;  /* 0x000000e8000079c8 */ /* 0x000e240008000600 */
[----:B0-----:R-:W-:-:S13]  /*0e90*/  PLOP3.LUT P0, PT, PT, PT, UP0, 0x80, 0x0 ;  /* 0x000000000000781c */ /* 0x001fda0003f0f008 */
[----:B------:R-:W-:Y:S05]  /*0ea0*/  @!P0 BRA `(.L_x_8) ;  /* 0xfffffffc00f08947 */ /* 0x000fea000383ffff */
[----:B------:R-:W-:Y:S01]  /*0eb0*/  ULDC.64 UR4, c[0x0][0x598] ;  /* 0x0001660000047ab9 */ /* 0x000fe20000000a00 */
[----:B------:R-:W-:Y:S01]  /*0ec0*/  ULDC.64 UR38, c[0x0][0x208] ;  /* 0x0000820000267ab9 */ /* 0x000fe20000000a00 */
[----:B------:R-:W-:-:S04]  /*0ed0*/  ISETP.NE.U32.AND P0, PT, RZ, UR4, PT ;  /* 0x00000004ff007c0c */ /* 0x000fc8000bf05070 */
[----:B------:R-:W-:-:S13]  /*0ee0*/  ISETP.NE.AND.EX P0, PT, RZ, UR5, PT, P0 ;  /* 0x00000005ff007c0c */ /* 0x000fda000bf05300 */
[----:B------:R-:W-:Y:S05]  /*0ef0*/  @!P0 BRA `(.L_x_11) ;  /* 0x00000000001c8947 */ /* 0x000fea0003800000 */
[----:B------:R-:W0:Y:S02]  /*0f00*/  LDC.64 R4, c[0x0][0x598] ;  /* 0x00016600ff047b82 */ /* 0x000e240000000a00 */
[----:B0-----:R-:W2:Y:S02]  /*0f10*/  LDG.E.64 R4, desc[UR38][R4.64] ;  /* 0x0000002604047981 */ /* 0x001ea4000c1e1b00 */
[----:B--2---:R-:W-:-:S04]  /*0f20*/  ISETP.NE.U32.AND P0, PT, R4, RZ, PT ;  /* 0x000000ff0400720c */ /* 0x004fc80003f05070 */
[----:B------:R-:W-:-:S13]  /*0f30*/  ISETP.NE.AND.EX P0, PT, R5, RZ, PT, P0 ;  /* 0x000000ff0500720c */ /* 0x000fda0003f05300 */
[----:B------:R-:W-:Y:S05]  /*0f40*/  @!P0 BRA `(.L_x_11) ;  /* 0x0000000000088947 */ /* 0x000fea0003800000 */
[----:B------:R0:W5:Y:S01]  /*0f50*/  LD.E R88, desc[UR38][R4.64] ;  /* 0x0000002604587980 */ /* 0x000162000c101900 */
[----:B------:R-:W-:Y:S05]  /*0f60*/  BRA `(.L_x_12) ;  /* 0x0000000000247947 */ /* 0x000fea0003800000 */
.L_x_11:
[----:B------:R-:W-:Y:S02]  /*0f70*/  ULDC.64 UR4, c[0x0][0x588] ;  /* 0x0001620000047ab9 */ /* 0x000fe40000000a00 */
[----:B------:R-:W-:-:S04]  /*0f80*/  ISETP.NE.U32.AND P0, PT, RZ, UR4, PT ;  /* 0x00000004ff007c0c */ /* 0x000fc8000bf05070 */
[----:B------:R-:W-:-:S13]  /*0f90*/  ISETP.NE.AND.EX P0, PT, RZ, UR5, PT, P0 ;  /* 0x00000005ff007c0c */ /* 0x000fda000bf05300 */
[----:B------:R-:W-:Y:S05]  /*0fa0*/  @!P0 BRA `(.L_x_13) ;  /* 0x00000000000c8947 */ /* 0x000fea0003800000 */
[----:B------:R-:W0:Y:S02]  /*0fb0*/  LDC.64 R88, c[0x0][0x588] ;  /* 0x00016200ff587b82 */ /* 0x000e240000000a00 */
[----:B0-----:R1:W5:Y:S01]  /*0fc0*/  LDG.E R88, desc[UR38][R88.64] ;  /* 0x0000002658587981 */ /* 0x001362000c1e1900 */
[----:B------:R-:W-:Y:S05]  /*0fd0*/  BRA `(.L_x_12) ;  /* 0x0000000000087947 */ /* 0x000fea0003800000 */
.L_x_13:
[----:B------:R-:W-:Y:S02]  /*0fe0*/  ULDC UR4, c[0x0][0x580] ;  /* 0x0001600000047ab9 */ /* 0x000fe40000000800 */
[----:B------:R-:W-:-:S07]  /*0ff0*/  IMAD.U32 R88, RZ, RZ, UR4 ;  /* 0x00000004ff587e24 */ /* 0x000fce000f8e00ff */
.L_x_12:
[----:B------:R-:W-:Y:S02]  /*1000*/  ULDC.64 UR4, c[0x0][0x5a0] ;  /* 0x0001680000047ab9 */ /* 0x000fe40000000a00 */
[----:B------:R-:W-:-:S04]  /*1010*/  ISETP.NE.U32.AND P0, PT, RZ, UR4, PT ;  /* 0x00000004ff007c0c */ /* 0x000fc8000bf05070 */
[----:B------:R-:W-:-:S13]  /*1020*/  ISETP.NE.AND.EX P0, PT, RZ, UR5, PT, P0 ;  /* 0x00000005ff007c0c */ /* 0x000fda000bf05300 */
[----:B------:R-:W-:Y:S05]  /*1030*/  @!P0 BRA `(.L_x_14) ;  /* 0x00000000001c8947 */ /* 0x000fea0003800000 */
[----:B0-----:R-:W0:Y:S02]  /*1040*/  LDC.64 R4, c[0x0][0x5a0] ;  /* 0x00016800ff047b82 */ /* 0x001e240000000a00 */
[----:B0-----:R-:W2:Y:S02]  /*1050*/  LDG.E.64 R4, desc[UR38][R4.64] ;  /* 0x0000002604047981 */ /* 0x001ea4000c1e1b00 */
[----:B--2---:R-:W-:-:S04]  /*1060*/  ISETP.NE.U32.AND P0, PT, R4, RZ, PT ;  /* 0x000000ff0400720c */ /* 0x004fc80003f05070 */
[----:B------:R-:W-:-:S13]  /*1070*/  ISETP.NE.AND.EX P0, PT, R5, RZ, PT, P0 ;  /* 0x000000ff0500720c */ /* 0x000fda0003f05300 */
[----:B------:R-:W-:Y:S05]  /*1080*/  @!P0 BRA `(.L_x_14) ;  /* 0x0000000000088947 */ /* 0x000fea0003800000 */
[----:B-1----:R0:W5:Y:S01]  /*1090*/  LD.E R89, desc[UR38][R4.64] ;  /* 0x0000002604597980 */ /* 0x002162000c101900 */
[----:B------:R-:W-:Y:S05]  /*10a0*/  BRA `(.L_x_15) ;  /* 0x0000000000247947 */ /* 0x000fea0003800000 */
.L_x_14:
[----:B------:R-:W-:Y:S02]  /*10b0*/  ULDC.64 UR4, c[0x0][0x590] ;  /* 0x0001640000047ab9 */ /* 0x000fe40000000a00 */
[----:B------:R-:W-:-:S04]  /*10c0*/  ISETP.NE.U32.AND P0, PT, RZ, UR4, PT ;  /* 0x00000004ff007c0c */ /* 0x000fc8000bf05070 */
[----:B------:R-:W-:-:S13]  /*10d0*/  ISETP.NE.AND.EX P0, PT, RZ, UR5, PT, P0 ;  /* 0x00000005ff007c0c */ /* 0x000fda000bf05300 */
[----:B------:R-:W-:Y:S05]  /*10e0*/  @!P0 BRA `(.L_x_16) ;  /* 0x00000000000c8947 */ /* 0x000fea0003800000 */
[----:B0-----:R-:W1:Y:S02]  /*10f0*/  LDC.64 R4, c[0x0][0x590] ;  /* 0x00016400ff047b82 */ /* 0x001e640000000a00 */
[----:B-1----:R1:W5:Y:S01]  /*1100*/  LDG.E R89, desc[UR38][R4.64] ;  /* 0x0000002604597981 */ /* 0x002362000c1e1900 */
[----:B------:R-:W-:Y:S05]  /*1110*/  BRA `(.L_x_15) ;  /* 0x0000000000087947 */ /* 0x000fea0003800000 */
.L_x_16:
[----:B------:R-:W-:Y:S02]  /*1120*/  ULDC UR4, c[0x0][0x584] ;  /* 0x0001610000047ab9 */ /* 0x000fe40000000800 */
[----:B-1----:R-:W-:-:S07]  /*1130*/  IMAD.U32 R89, RZ, RZ, UR4 ;  /* 0x00000004ff597e24 */ /* 0x002fce000f8e00ff */
.L_x_15:
[----:B------:R-:W-:-:S13]  /*1140*/  LOP3.LUT P0, RZ, R3, 0xff, RZ, 0xc0, !PT ;  /* 0x000000ff03ff7812 */ /* 0x000fda000780c0ff */
[----:B------:R-:W-:Y:S05]  /*1150*/  @!P0 EXIT ;  /* 0x000000000000894d */ /* 0x000fea0003800000 */
[----:B------:R-:W2:Y:S01]  /*1160*/  LDC R92, c[0x0][0x658] ;  /* 0x00019600ff5c7b82 */ /* 0x000ea20000000800 */
[----:B------:R-:W-:Y:S01]  /*1170*/  ULDC.64 UR6, c[0x0][0x288] ;  /* 0x0000a20000067ab9 */ /* 0x000fe20000000a00 */
[----:B------:R-:W-:Y:S01]  /*1180*/  LOP3.LUT R14, R14, 0x1, RZ, 0xc0, !PT ;  /* 0x000000010e0e7812 */ /* 0x000fe200078ec0ff */
[----:B------:R-:W-:Y:S01]  /*1190*/  UIADD3 UR4, UR7, 0x3f, URZ ;  /* 0x0000003f07047890 */ /* 0x000fe2000fffe03f */
[----:B------:R-:W-:Y:S01]  /*11a0*/  SHF.R.U32.HI R3, RZ, 0x2, R94 ;  /* 0x00000002ff037819 */ /* 0x000fe2000001165e */
[----:B01----:R-:W-:Y:S01]  /*11b0*/  IMAD.MOV.U32 R5, RZ, RZ, -0x1 ;  /* 0xffffffffff057424 */ /* 0x003fe200078e00ff */
[----:B------:R-:W-:Y:S01]  /*11c0*/  SHF.R.U32.HI R0, RZ, 0x1, R0 ;  /* 0x00000001ff007819 */ /* 0x000fe20000011600 */
[----:B------:R-:W-:Y:S01]  /*11d0*/  USHF.R.S32.HI UR5, URZ, 0x1f, UR4 ;  /* 0x0000001f3f057899 */ /* 0x000fe20008011404 */
[----:B------:R-:W0:Y:S01]  /*11e0*/  LDC.64 R90, c[0x0][0x5c8] ;  /* 0x00017200ff5a7b82 */ /* 0x000e220000000a00 */
[----:B------:R-:W-:Y:S01]  /*11f0*/  IMAD.SHL.U32 R22, R14, 0x40, RZ ;  /* 0x000000400e167824 */ /* 0x000fe200078e00ff */
[----:B------:R-:W-:Y:S01]  /*1200*/  LOP3.LUT R3, R3, 0x7, RZ, 0xc0, !PT ;  /* 0x0000000703037812 */ /* 0x000fe200078ec0ff */
[----:B------:R-:W-:Y:S01]  /*1210*/  ULEA.HI UR5, UR5, UR4, URZ, 0x6 ;  /* 0x0000000405057291 */ /* 0x000fe2000f8f303f */
[----:B------:R-:W-:Y:S01]  /*1220*/  LOP3.LUT R0, R0, 0x30, RZ, 0xc0, !PT ;  /* 0x0000003000007812 */ /* 0x000fe200078ec0ff */
[----:B------:R-:W-:Y:S01]  /*1230*/  IMAD.MOV.U32 R7, RZ, RZ, 0x1 ;  /* 0x00000001ff077424 */ /* 0x000fe200078e00ff */
[--C-:B------:R-:W-:Y:S01]  /*1240*/  LOP3.LUT R22, R22, 0x40, R3.reuse, 0xe2, !PT ;  /* 0x0000004016167812 */ /* 0x100fe200078ee203 */
[----:B------:R-:W-:Y:S01]  /*1250*/  USHF.R.S32.HI UR43, URZ, 0x6, UR5 ;  /* 0x000000063f2b7899 */ /* 0x000fe20008011405 */
[----:B------:R-:W1:Y:S01]  /*1260*/  LDC R96, c[0x0][0x600] ;  /* 0x00018000ff607b82 */ /* 0x000e620000000800 */
[----:B------:R-:W-:Y:S01]  /*1270*/  IADD3 R3, RZ, -R0, -R3 ;  /* 0x80000000ff037210 */ /* 0x000fe20007ffe803 */
[----:B------:R-:W-:Y:S01]  /*1280*/  IMAD.U32 R4, RZ, RZ, UR6 ;  /* 0x00000006ff047e24 */ /* 0x000fe2000f8e00ff */
[C---:B------:R-:W-:Y:S01]  /*1290*/  LOP3.LUT R93, R94.reuse, 0x3, RZ, 0xc0, !PT ;  /* 0x000000035e5d7812 */ /* 0x040fe200078ec0ff */
[----:B------:R-:W-:Y:S01]  /*12a0*/  UISETP.LT.AND UP0, UPT, UR43, 0x1, UPT ;  /* 0x000000012b00788c */ /* 0x000fe2000bf01270 */
[----:B------:R-:W-:Y:S01]  /*12b0*/  LOP3.LUT R95, R94, 0x80, RZ, 0xc0, !PT ;  /* 0x000000805e5f7812 */ /* 0x000fe200078ec0ff */
[----:B------:R-:W-:Y:S01]  /*12c0*/  IMAD R3, R14, -0x40, R3 ;  /* 0xffffffc00e037824 */ /* 0x000fe200078e0203 */
[----:B------:R-:W-:Y:S01]  /*12d0*/  ULDC UR4, c[0x0][0x284] ;  /* 0x0000a10000047ab9 */ /* 0x000fe20000000800 */
[----:B--2---:R-:W-:Y:S01]  /*12e0*/  SHF.L.U32 R5, R5, R92, RZ ;  /* 0x0000005c05057219 */ /* 0x004fe200000006ff */
[----:B------:R-:W-:Y:S01]  /*12f0*/  USEL UR44, UR43, 0x1, UP0 ;  /* 0x000000012b2c7887 */ /* 0x000fe20008000000 */
[----:B------:R-:W-:Y:S01]  /*1300*/  IMAD R93, R93, -0x2, R4 ;  /* 0xfffffffe5d5d7824 */ /* 0x000fe200078e0204 */
[----:B------:R-:W-:Y:S01]  /*1310*/  LOP3.LUT R22, R22, R0, RZ, 0xfc, !PT ;  /* 0x0000000016167212 */ /* 0x000fe200078efcff */
[----:B------:R-:W-:Y:S01]  /*1320*/  IMAD.SHL.U32 R94, R94, 0x2, RZ ;  /* 0x000000025e5e7824 */ /* 0x000fe200078e00ff */
[----:B------:R-:W-:Y:S01]  /*1330*/  SHF.L.U32 R92, R7, R92, RZ ;  /* 0x0000005c075c7219 */ /* 0x000fe200000006ff */
[----:B------:R-:W-:Y:S01]  /*1340*/  VIADD R98, R3, UR4 ;  /* 0x0000000403627c36 */ /* 0x000fe20008000000 */
[----:B------:R-:W-:Y:S01]  /*1350*/  LOP3.LUT R103, R18, 0x1, RZ, 0xfc, !PT ;  /* 0x0000000112677812 */ /* 0x000fe200078efcff */
[----:B------:R-:W-:Y:S01]  /*1360*/  IMAD.MOV.U32 R23, RZ, RZ, RZ ;  /* 0x000000ffff177224 */ /* 0x000fe200078e00ff */
[C---:B0-----:R-:W-:Y:S01]  /*1370*/  SHF.L.U64.HI R91, R90.reuse, 0x3, R91 ;  /* 0x000000035a5b7819 */ /* 0x041fe2000001025b */
[----:B------:R-:W-:Y:S01]  /*1380*/  IMAD.SHL.U32 R90, R90, 0x8, RZ ;  /* 0x000000085a5a7824 */ /* 0x000fe200078e00ff */
[----:B------:R-:W-:Y:S01]  /*1390*/  SHF.R.U32.HI R95, RZ, 0x7, R95 ;  /* 0x00000007ff5f7819 */ /* 0x000fe2000001165f */
[----:B------:R-:W-:Y:S01]  /*13a0*/  UIADD3 UR44, UR43, -UR44, URZ ;  /* 0x8000002c2b2c7290 */ /* 0x000fe2000fffe03f */
[----:B------:R-:W-:Y:S01]  /*13b0*/  LOP3.LUT R97, RZ, R5, RZ, 0x33, !PT ;  /* 0x00000005ff617212 */ /* 0x000fe200078e33ff */
[----:B------:R-:W-:Y:S01]  /*13c0*/  UMOV UR40, URZ ;  /* 0x0000003f00287c82 */ /* 0x000fe20008000000 */
[----:B------:R-:W-:Y:S01]  /*13d0*/  UMOV UR41, URZ ;  /* 0x0000003f00297c82 */ /* 0x000fe20008000000 */
[----:B-1----:R-:W-:-:S08]  /*13e0*/  VIADD R96, R96, 0xffffffff ;  /* 0xffffffff60607836 */ /* 0x002fd00000000000 */
.L_x_162:
[----:B0-----:R-:W0:Y:S01]  /*13f0*/  SHFL.IDX PT, R0, R95, RZ, 0x1f ;  /* 0x00001fff5f007589 */ /* 0x001e2200000e0000 */
[----:B-1----:R-:W1:Y:S01]  /*1400*/  S2UR UR7, SR_CgaCtaId ;  /* 0x00000000000779c3 */ /* 0x002e620000008800 */
[----:B------:R-:W-:Y:S01]  /*1410*/  UMOV UR6, 0x400 ;  /* 0x0000040000067882 */ /* 0x000fe20000000000 */
[----:B0-----:R-:W-:Y:S01]  /*1420*/  R2UR UR4, R0 ;  /* 0x00000000000472ca */ /* 0x001fe200000e0000 */
[----:B-1----:R-:W-:-:S12]  /*1430*/  ULEA UR6, UR7, UR6, 0x18 ;  /* 0x0000000607067291 */ /* 0x002fd8000f8ec03f */
[----:B------:R-:W-:-:S04]  /*1440*/  ULEA.HI UR5, UR4, UR4, URZ, 0x1 ;  /* 0x0000000404057291 */ /* 0x000fc8000f8f083f */
[----:B------:R-:W-:-:S04]  /*1450*/  ULOP3.LUT UR5, UR5, 0x7fffe, URZ, 0xc0, !UPT ;  /* 0x0007fffe05057892 */ /* 0x000fc8000f8ec03f */
[----:B------:R-:W-:-:S03]  /*1460*/  UIADD3 UR5, UR4, -UR5, URZ ;  /* 0x8000000504057290 */ /* 0x000fc6000fffe03f */
[----:B------:R-:W-:Y:S01]  /*1470*/  ULDC UR4, c[0x0][0x28c] ;  /* 0x0000a30000047ab9 */ /* 0x000fe20000000800 */
[----:B------:R-:W-:Y:S01]  /*1480*/  ULEA UR5, UR5, UR6, 0xd ;  /* 0x0000000605057291 */ /* 0x000fe2000f8e683f */
[----:B------:R-:W-:-:S03]  /*1490*/  ISETP.LT.AND P0, PT, RZ, UR4, PT ;  /* 0x00000004ff007c0c */ /* 0x000fc6000bf01270 */
[----:B------:R-:W-:-:S04]  /*14a0*/  UIADD3 UR5, UR5, 0x100, URZ ;  /* 0x0000010005057890 */ /* 0x000fc8000fffe03f */
[----:B------:R-:W-:-:S04]  /*14b0*/  USHF.R.U32.HI UR5, URZ, 0x4, UR5 ;  /* 0x000000043f057899 */ /* 0x000fc80008011605 */
[----:B------:R-:W-:Y:S02]  /*14c0*/  ULOP3.LUT UR45, UR5, 0x3fff, URZ, 0xc0, !UPT ;  /* 0x00003fff052d7892 */ /* 0x000fe4000f8ec03f */
[----:B--2345:R-:W-:Y:S10]  /*14d0*/  @P0 BRA `(.L_x_17) ;  /* 0x0000000000400947 */ /* 0x03cff40003800000 */
[----:B------:R-:W-:Y:S01]  /*14e0*/  MOV R0, 0x0 ;  /* 0x0000000000007802 */ /* 0x000fe20000000f00 */
[----:B------:R-:W-:Y:S01]  /*14f0*/  ULDC.64 UR4, c[0x4][0x68] ;  /* 0x01001a0000047ab9 */ /* 0x000fe20000000a00 */
[----:B------:R-:W-:Y:S01]  /*1500*/  ULDC.64 UR6, c[0x4][0x8] ;  /* 0x0100020000067ab9 */ /* 0x000fe20000000a00 */
[----:B------:R-:W-:Y:S01]  /*1510*/  IMAD.U32 R4, RZ, RZ, UR4 ;  /* 0x00000004ff047e24 */ /* 0x000fe2000f8e00ff */
[----:B------:R0:W1:Y:S01]  /*1520*/  LDC.64 R14, c[0x4][R0] ;  /* 0x01000000000e7b82 */ /* 0x0000620000000a00 */
[----:B------:R-:W-:Y:S01]  /*1530*/  IMAD.U32 R5, RZ, RZ, UR5 ;  /* 0x00000005ff057e24 */ /* 0x000fe2000f8e00ff */
[----:B------:R-:W-:Y:S01]  /*1540*/  ULDC.64 UR4, c[0x4][0x70] ;  /* 0x01001c0000047ab9 */ /* 0x000fe20000000a00 */
[----:B------:R-:W-:Y:S02]  /*1550*/  IMAD.U32 R10, RZ, RZ, UR6 ;  /* 0x00000006ff0a7e24 */ /* 0x000fe4000f8e00ff */
[----:B------:R-:W-:Y:S02]  /*1560*/  IMAD.U32 R6, RZ, RZ, UR4 ;  /* 0x00000004ff067e24 */ /* 0x000fe4000f8e00ff */
[----:B------:R-:W-:-:S02]  /*1570*/  IMAD.U32 R7, RZ, RZ, UR5 ;  /* 0x00000005ff077e24 */ /* 0x000fc4000f8e00ff */
[----:B------:R-:W-:Y:S02]  /*1580*/  IMAD.U32 R11, RZ, RZ, UR7 ;  /* 0x00000007ff0b7e24 */ /* 0x000fe4000f8e00ff */
[----:B------:R-:W-:Y:S02]  /*1590*/  IMAD.MOV.U32 R8, RZ, RZ, 0x1e1 ;  /* 0x000001e1ff087424 */ /* 0x000fe400078e00ff */
[----:B------:R-:W-:Y:S02]  /*15a0*/  IMAD.MOV.U32 R12, RZ, RZ, 0x1 ;  /* 0x00000001ff0c7424 */ /* 0x000fe400078e00ff */
[----:B0-----:R-:W-:-:S07]  /*15b0*/  IMAD.MOV.U32 R13, RZ, RZ, RZ ;  /* 0x000000ffff0d7224 */ /* 0x001fce00078e00ff */
[----:B------:R-:W-:-:S07]  /*15c0*/  LEPC R20, `(.L_x_17) ;  /* 0x000000001014794e */ /* 0x000fce0000000000 */
[----:B-1---5:R-:W-:Y:S05]  /*15d0*/  CALL.ABS.NOINC R14 ;  /* 0x000000000e007343 */ /* 0x022fea0003c00000 */
.L_x_17:
[----:B------:R-:W-:-:S13]  /*15e0*/  ISETP.NE.AND P0, PT, R103, 0x3, PT ;  /* 0x000000036700780c */ /* 0x000fda0003f05270 */
[----:B------:R-:W-:Y:S05]  /*15f0*/  @!P0 BRA `(.L_x_18) ;  /* 0x0000000000048947 */ /* 0x000fea0003800000 */
[----:B------:R-:W-:Y:S01]  /*1600*/  BPT.TRAP 0x1 ;  /* 0x000000040000795c */ /* 0x000fe20000300000 */
.L_x_18:
[----:B------:R-:W0:Y:S01]  /*1610*/  S2UR UR5, SR_CgaCtaId ;  /* 0x00000000000579c3 */ /* 0x000e220000008800 */
[----:B------:R-:W-:Y:S01]  /*1620*/  UMOV UR4, 0x400 ;  /* 0x0000040000047882 */ /* 0x000fe20000000000 */
[----:B------:R-:W-:Y:S02]  /*1630*/  IMAD.U32 R0, RZ, RZ, UR40 ;  /* 0x00000028ff007e24 */ /* 0x000fe4000f8e00ff */
[----:B------:R-:W-:-:S03]  /*1640*/  IMAD.U32 R3, RZ, RZ, UR41 ;  /* 0x00000029ff037e24 */ /* 0x000fc6000f8e00ff */
[----:B------:R-:W-:Y:S01]  /*1650*/  SHF.L.U32 R0, R0, 0x1f, RZ ;  /* 0x0000001f00007819 */ /* 0x000fe200000006ff */
[----:B0-----:R-:W-:-:S06]  /*1660*/  ULEA UR4, UR5, UR4, 0x18 ;  /* 0x0000000405047291 */ /* 0x001fcc000f8ec03f */
[----:B------:R-:W-:-:S04]  /*1670*/  IMAD.U32 R6, RZ, RZ, UR4 ;  /* 0x00000004ff067e24 */ /* 0x000fc8000f8e00ff */
[----:B------:R-:W-:-:S04]  /*1680*/  IMAD R3, R3, 0x8, R6 ;  /* 0x0000000803037824 */ /* 0x000fc800078e0206 */
[----:B------:R0:W1:Y:S01]  /*1690*/  SYNCS.PHASECHK.TRANS64.TRYWAIT P1, [R3+URZ], R0 ;  /* 0x00000000030075a7 */ /* 0x000062000802017f */
[----:B------:R-:W-:Y:S05]  /*16a0*/  @!P0 BRA `(.L_x_19) ;  /* 0x0000000000048947 */ /* 0x000fea0003800000 */
[----:B------:R-:W-:Y:S01]  /*16b0*/  BPT.TRAP 0x1 ;  /* 0x000000040000795c */ /* 0x000fe20000300000 */
.L_x_19:
[----:B------:R-:W-:-:S05]  /*16c0*/  IMAD.U32 R4, RZ, RZ, UR44 ;  /* 0x0000002cff047e24 */ /* 0x000fca000f8e00ff */
[----:B------:R-:W-:Y:S01]  /*16d0*/  ISETP.GE.AND P2, PT, R4, 0x1, PT ;  /* 0x000000010400780c */ /* 0x000fe20003f46270 */
[----:B-1----:R-:W-:-:S12]  /*16e0*/  @P1 BRA `(.L_x_20) ;  /* 0x0000000000081947 */ /* 0x002fd80003800000 */
[----:B------:R-:W1:Y:S02]  /*16f0*/  SYNCS.PHASECHK.TRANS64.TRYWAIT P1, [R3+URZ], R0 ;  /* 0x00000000030075a7 */ /* 0x000e64000802017f */
[----:B-1----:R-:W-:Y:S05]  /*1700*/  @!P1 BRA `(.L_x_21) ;  /* 0x00000064005c9947 */ /* 0x002fea0003800000 */
.L_x_20:
[----:B------:R-:W-:Y:S05]  /*1710*/  WARPSYNC.ALL ;  /* 0x0000000000007948 */ /* 0x000fea0003800000 */
[----:B------:R-:W-:Y:S01]  /*1720*/  R2UR UR4, R6 ;  /* 0x00000000060472ca */ /* 0x000fe200000e0000 */
[----:B------:R-:W-:Y:S01]  /*1730*/  ULEA UR5, UR41, UR45, 0xa ;  /* 0x0000002d29057291 */ /* 0x000fe2000f8e503f */
[----:B------:R-:W-:Y:S01]  /*1740*/  WARPGROUP.ARRIVE ;  /* 0x00000000000079c5 */ /* 0x000fe20000000000 */
[----:B------:R-:W-:Y:S01]  /*1750*/  UMOV UR9, 0x40000040 ;  /* 0x4000004000097882 */ /* 0x000fe20000000000 */
[----:B------:R-:W-:-:S04]  /*1760*/  UMOV UR11, 0x40000040 ;  /* 0x40000040000b7882 */ /* 0x000fc80000000000 */
[----:B------:R-:W-:-:S05]  /*1770*/  UMOV UR8, UR5 ;  /* 0x0000000500087c82 */ /* 0x000fca0008000000 */
[----:B------:R-:W-:-:S04]  /*1780*/  UIADD3 UR4, UR4, 0xc100, URZ ;  /* 0x0000c10004047890 */ /* 0x000fc8000fffe03f */
[----:B------:R-:W-:-:S04]  /*1790*/  USHF.R.U32.HI UR4, URZ, 0x4, UR4 ;  /* 0x000000043f047899 */ /* 0x000fc80008011604 */
[----:B------:R-:W-:-:S04]  /*17a0*/  ULOP3.LUT UR4, UR4, 0x3fff, URZ, 0xc0, !UPT ;  /* 0x00003fff04047892 */ /* 0x000fc8000f8ec03f */
[----:B------:R-:W-:-:S04]  /*17b0*/  ULOP3.LUT UR4, UR4, 0x10000, URZ, 0xfc, !UPT ;  /* 0x0001000004047892 */ /* 0x000fc8000f8efc3f */
[----:B------:R-:W-:-:S07]  /*17c0*/  ULEA UR6, UR41, UR4, 0xa ;  /* 0x0000000429067291 */ /* 0x000fce000f8e503f */
[----:B------:R-:W-:Y:S02]  /*17d0*/  UMOV UR10, UR6 ;  /* 0x00000006000a7c82 */ /* 0x000fe40008000000 */
[----:B------:R-:W-:Y:S01]  /*17e0*/  HGMMA.64x128x16.F32 R24, gdesc[UR8].tnspA, RZ, !UPT, gsb0 ;  /* 0x21e00000081879f0 */ /* 0x000fe2000c0008ff */
[----:B------:R-:W-:Y:S02]  /*17f0*/  UIADD3 UR8, UR5, 0x80, URZ ;  /* 0x0000008005087890 */ /* 0x000fe4000fffe03f */
[----:B------:R-:W-:Y:S01]  /*1800*/  UIADD3 UR10, UR6, 0x2, URZ ;  /* 0x00000002060a7890 */ /* 0x000fe2000fffe03f */
[----:B------:R-:W-:Y:S01]  /*1810*/  UMOV UR9, 0x40000040 ;  /* 0x4000004000097882 */ /* 0x000fe20000000000 */
[----:B------:R-:W-:Y:S01]  /*1820*/  UMOV UR11, 0x40000040 ;  /* 0x40000040000b7882 */ /* 0x000fe20000000000 */
[----:B------:R-:W-:Y:S02]  /*1830*/  WARPGROUP.DEPBAR.LE gsb0, 0x0 ;  /* 0x00008000000079c5 */ /* 0x000fe40000010000 */
[----:B------:R-:W-:-:S06]  /*1840*/  WARPGROUP.ARRIVE ;  /* 0x00000000000079c5 */ /* 0x000fcc0000000000 */
[----:B------:R-:W-:Y:S01]  /*1850*/  HGMMA.64x128x16.F32 R24, gdesc[UR8].tnspA, R24, gsb0 ;  /* 0x21e00000081879f0 */ /* 0x000fe20008000818 */
        /* <DEDUP_REMOVED lines=13> */
[----:B------:R-:W-:Y:S03]  /*1930*/  HGMMA.64x128x16.F32 R24, gdesc[UR8].tnspA, R24, gsb0 ;  /* 0x21e00000081879f0 */ /* 0x000fe60008000818 */
[----:B------:R-:W-:Y:S02]  /*1940*/  WARPGROUP.DEPBAR.LE gsb0, 0x0 ;  /* 0x00008000000079c5 */ /* 0x000fe40000010000 */
[----:B------:R-:W-:Y:S05]  /*1950*/  @!P2 BRA `(.L_x_22) ;  /* 0x000000040028a947 */ /* 0x000fea0003800000 */
[----:B------:R-:W-:Y:S01]  /*1960*/  UIADD3 UR5, UR41, 0x1, URZ ;  /* 0x0000000129057890 */ /* 0x000fe2000fffe03f */
[----:B01----:R-:W-:Y:S02]  /*1970*/  IMAD.U32 R0, RZ, RZ, UR44 ;  /* 0x0000002cff007e24 */ /* 0x003fe4000f8e00ff */
[----:B------:R-:W-:Y:S01]  /*1980*/  IMAD.U32 R3, RZ, RZ, UR41 ;  /* 0x00000029ff037e24 */ /* 0x000fe2000f8e00ff */
[----:B------:R-:W-:-:S04]  /*1990*/  UISETP.NE.AND UP0, UPT, UR5, 0x3, UPT ;  /* 0x000000030500788c */ /* 0x000fc8000bf05270 */
[----:B------:R-:W-:Y:S02]  /*19a0*/  USEL UR6, URZ, 0x1, UP0 ;  /* 0x000000013f067887 */ /* 0x000fe40008000000 */
[----:B------:R-:W-:Y:S02]  /*19b0*/  USEL UR5, UR5, URZ, UP0 ;  /* 0x0000003f05057287 */ /* 0x000fe40008000000 */
[----:B------:R-:W-:-:S06]  /*19c0*/  ULOP3.LUT UR6, UR40, UR6, URZ, 0x3c, !UPT ;  /* 0x0000000628067292 */ /* 0x000fcc000f8e3c3f */
[----:B------:R-:W-:-:S07]  /*19d0*/  IMAD.U32 R7, RZ, RZ, UR6 ;  /* 0x00000006ff077e24 */ /* 0x000fce000f8e00ff */
.L_x_29:
[----:B------:R-:W-:Y:S05]  /*19e0*/  @!P0 BRA `(.L_x_23) ;  /* 0x0000000000048947 */ /* 0x000fea0003800000 */
[----:B------:R-:W-:Y:S01]  /*19f0*/  BPT.TRAP 0x1 ;  /* 0x000000040000795c */ /* 0x000fe20000300000 */
.L_x_23:
[----:B------:R-:W0:Y:S01]  /*1a00*/  S2UR UR7, SR_CgaCtaId ;  /* 0x00000000000779c3 */ /* 0x000e220000008800 */
[----:B------:R-:W-:Y:S01]  /*1a10*/  UMOV UR6, 0x400 ;  /* 0x0000040000067882 */ /* 0x000fe20000000000 */
[----:B------:R-:W-:Y:S01]  /*1a20*/  IMAD.U32 R5, RZ, RZ, UR5 ;  /* 0x00000005ff057e24 */ /* 0x000fe2000f8e00ff */
[----:B------:R-:W-:Y:S01]  /*1a30*/  SHF.L.U32 R4, R7, 0x1f, RZ ;  /* 0x0000001f07047819 */ /* 0x000fe200000006ff */
[----:B0-----:R-:W-:-:S06]  /*1a40*/  ULEA UR6, UR7, UR6, 0x18 ;  /* 0x0000000607067291 */ /* 0x001fcc000f8ec03f */
[----:B------:R-:W-:-:S04]  /*1a50*/  IMAD.U32 R6, RZ, RZ, UR6 ;  /* 0x00000006ff067e24 */ /* 0x000fc8000f8e00ff */
[----:B------:R-:W-:-:S04]  /*1a60*/  IMAD R5, R5, 0x8, R6 ;  /* 0x0000000805057824 */ /* 0x000fc800078e0206 */
[----:B------:R0:W1:Y:S01]  /*1a70*/  SYNCS.PHASECHK.TRANS64.TRYWAIT P1, [R5+URZ], R4 ;  /* 0x00000004050075a7 */ /* 0x000062000802017f */
[----:B------:R-:W-:Y:S05]  /*1a80*/  @!P0 BRA `(.L_x_24) ;  /* 0x0000000000048947 */ /* 0x000fea0003800000 */
[----:B------:R-:W-:Y:S01]  /*1a90*/  BPT.TRAP 0x1 ;  /* 0x000000040000795c */ /* 0x000fe20000300000 */
.L_x_24:
[----:B-1----:R-:W-:Y:S05]  /*1aa0*/  @P1 BRA `(.L_x_25) ;  /* 0x0000000000081947 */ /* 0x002fea0003800000 */
[----:B------:R-:W1:Y:S02]  /*1ab0*/  SYNCS.PHASECHK.TRANS64.TRYWAIT P1, [R5+URZ], R4 ;  /* 0x00000004050075a7 */ /* 0x000e64000802017f */
[----:B-1----:R-:W-:Y:S05]  /*1ac0*/  @!P1 BRA `(.L_x_26) ;  /* 0x0000006000809947 */ /* 0x002fea0003800000 */
.L_x_25:
[----:B------:R-:W-:Y:S01]  /*1ad0*/  ULEA UR6, UR5, UR45, 0xa ;  /* 0x0000002d05067291 */ /* 0x000fe2000f8e503f */
[----:B------:R-:W-:Y:S01]  /*1ae0*/  WARPGROUP.ARRIVE ;  /* 0x00000000000079c5 */ /* 0x000fe20000000000 */
[----:B------:R-:W-:Y:S01]  /*1af0*/  ULEA UR7, UR5, UR4, 0xa ;  /* 0x0000000405077291 */ /* 0x000fe2000f8e503f */
[----:B------:R-:W-:Y:S01]  /*1b00*/  UMOV UR9, 0x40000040 ;  /* 0x4000004000097882 */ /* 0x000fe20000000000 */
[----:B------:R-:W-:-:S03]  /*1b10*/  UMOV UR11, 0x40000040 ;  /* 0x40000040000b7882 */ /* 0x000fc60000000000 */
[----:B------:R-:W-:Y:S02]  /*1b20*/  UMOV UR8, UR6 ;  /* 0x0000000600087c82 */ /* 0x000fe40008000000 */
[----:B------:R-:W-:Y:S02]  /*1b30*/  UMOV UR10, UR7 ;  /* 0x00000007000a7c82 */ /* 0x000fe40008000000 */
[----:B------:R-:W-:Y:S01]  /*1b40*/  HGMMA.64x128x16.F32 R24, gdesc[UR8].tnspA, R24, gsb0 ;  /* 0x21e00000081879f0 */ /* 0x000fe20008000818 */
[----:B------:R-:W-:Y:S02]  /*1b50*/  UIADD3 UR8, UR6, 0x80, URZ ;  /* 0x0000008006087890 */ /* 0x000fe4000fffe03f */
[----:B------:R-:W-:Y:S01]  /*1b60*/  UIADD3 UR10, UR7, 0x2, URZ ;  /* 0x00000002070a7890 */ /* 0x000fe2000fffe03f */
[----:B------:R-:W-:Y:S01]  /*1b70*/  UMOV UR9, 0x40000040 ;  /* 0x4000004000097882 */ /* 0x000fe20000000000 */
[----:B------:R-:W-:Y:S01]  /*1b80*/  UMOV UR11, 0x40000040 ;  /* 0x40000040000b7882 */ /* 0x000fe20000000000 */
[----:B------:R-:W-:-:S02]  /*1b90*/  WARPGROUP.DEPBAR.LE gsb0, 0x0 ;  /* 0x00008000000079c5 */ /* 0x000fc40000010000 */
        /* <DEDUP_REMOVED lines=18> */
[----:B------:R-:W-:Y:S01]  /*1cc0*/  BPT.TRAP 0x1 ;  /* 0x000000040000795c */ /* 0x000fe20000300000 */
.L_x_27:
[----:B------:R-:W-:-:S13]  /*1cd0*/  ISETP.NE.AND P1, PT, R102, RZ, PT ;  /* 0x000000ff6600720c */ /* 0x000fda0003f25270 */
[----:B01----:R-:W-:-:S04]  /*1ce0*/  @P1 IMAD R4, R3, 0x8, R6 ;  /* 0x0000000803041824 */ /* 0x003fc800078e0206 */
[----:B------:R-:W-:-:S05]  /*1cf0*/  @P1 VIADD R4, R4, 0x18 ;  /* 0x0000001804041836 */ /* 0x000fca0000000000 */
[----:B------:R-:W-:-:S04]  /*1d00*/  @P1 PRMT R4, R19, 0x654, R4 ;  /* 0x0000065413041816 */ /* 0x000fc80000000004 */
[----:B------:R0:W-:Y:S01]  /*1d10*/  @P1 SYNCS.ARRIVE.TRANS64.RED.A1T0 RZ, [R4+URZ], RZ ;  /* 0x000000ff04ff19a7 */ /* 0x0001e2000810043f */
[----:B------:R-:W-:-:S13]  /*1d20*/  ISETP.GT.U32.AND P1, PT, R18, 0x1, PT ;  /* 0x000000011200780c */ /* 0x000fda0003f24070 */
[----:B0-----:R-:W-:Y:S05]  /*1d30*/  @P1 BRA `(.L_x_28) ;  /* 0x0000000000041947 */ /* 0x001fea0003800000 */
[----:B------:R-:W-:Y:S01]  /*1d40*/  BPT.TRAP 0x1 ;  /* 0x000000040000795c */ /* 0x000fe20000300000 */
.L_x_28:
[----:B------:R-:W-:Y:S01]  /*1d50*/  UIADD3 UR5, UR5, 0x1, URZ ;  /* 0x0000000105057890 */ /* 0x000fe2000fffe03f */
[C---:B------:R-:W-:Y:S01]  /*1d60*/  ISETP.GT.AND P2, PT, R0.reuse, 0x1, PT ;  /* 0x000000010000780c */ /* 0x040fe20003f44270 */
[----:B------:R-:W-:Y:S02]  /*1d70*/  VIADD R3, R3, 0x1 ;  /* 0x0000000103037836 */ /* 0x000fe40000000000 */
[----:B------:R-:W-:Y:S01]  /*1d80*/  UISETP.NE.AND UP0, UPT, UR5, 0x3, UPT ;  /* 0x000000030500788c */ /* 0x000fe2000bf05270 */
[----:B------:R-:W-:Y:S02]  /*1d90*/  VIADD R0, R0, 0xffffffff ;  /* 0xffffffff00007836 */ /* 0x000fe40000000000 */
[C---:B------:R-:W-:Y:S01]  /*1da0*/  ISETP.NE.AND P1, PT, R3.reuse, 0x3, PT ;  /* 0x000000030300780c */ /* 0x040fe20003f25270 */
[----:B------:R-:W-:Y:S02]  /*1db0*/  USEL UR6, URZ, 0x1, UP0 ;  /* 0x000000013f067887 */ /* 0x000fe40008000000 */
[----:B------:R-:W-:Y:S01]  /*1dc0*/  USEL UR5, UR5, URZ, UP0 ;  /* 0x0000003f05057287 */ /* 0x000fe20008000000 */
[----:B------:R-:W-:-:S03]  /*1dd0*/  SEL R3, R3, RZ, P1 ;  /* 0x000000ff03037207 */ /* 0x000fc60000800000 */
[----:B------:R-:W-:Y:S01]  /*1de0*/  LOP3.LUT R7, R7, UR6, RZ, 0x3c, !PT ;  /* 0x0000000607077c12 */ /* 0x000fe2000f8e3cff */
[----:B------:R-:W-:Y:S07]  /*1df0*/  @P2 BRA `(.L_x_29) ;  /* 0xfffffff800f82947 */ /* 0x000fee000383ffff */
.L_x_22:
[----:B01----:R-:W0:Y:S02]  /*1e00*/  LDC R0, c[0x0][0x28c] ;  /* 0x0000a300ff007b82 */ /* 0x003e240000000800 */
[----:B0-----:R-:W-:-:S13]  /*1e10*/  ISETP.GE.AND P1, PT, R0, 0x1, PT ;  /* 0x000000010000780c */ /* 0x001fda0003f26270 */
[----:B------:R-:W-:Y:S05]  /*1e20*/  @!P1 BRA `(.L_x_30) ;  /* 0x0000000000449947 */ /* 0x000fea0003800000 */
[----:B------:R-:W-:Y:S05]  /*1e30*/  @!P0 BRA `(.L_x_31) ;  /* 0x0000000000048947 */ /* 0x000fea0003800000 */
[----:B------:R-:W-:Y:S01]  /*1e40*/  BPT.TRAP 0x1 ;  /* 0x000000040000795c */ /* 0x000fe20000300000 */
.L_x_31:
[----:B------:R-:W-:-:S13]  /*1e50*/  ISETP.NE.AND P0, PT, R102, RZ, PT ;  /* 0x000000ff6600720c */ /* 0x000fda0003f05270 */
[----:B------:R-:W-:-:S05]  /*1e60*/  VOTEU.ANY UP0, P0 ;  /* 0x00000000003f7886 */ /* 0x000fca0000000100 */
[----:B------:R-:W-:-:S06]  /*1e70*/  @UP0 UIADD3 UR4, UR44, UR41, URZ ;  /* 0x000000292c040290 */ /* 0x000fcc000fffe03f */
[----:B------:R-:W-:Y:S02]  /*1e80*/  IMAD.U32 R4, RZ, RZ, UR4 ;  /* 0x00000004ff047e24 */ /* 0x000fe4000f8e00ff */
[----:B------:R-:W-:Y:S02]  /*1e90*/  IMAD.U32 R3, RZ, RZ, UR4 ;  /* 0x00000004ff037e24 */ /* 0x000fe4000f8e00ff */
[----:B------:R-:W-:-:S05]  /*1ea0*/  @P0 IMAD.WIDE.U32 R4, R4, -0x55555555, RZ ;  /* 0xaaaaaaab04040825 */ /* 0x000fca00078e00ff */
[----:B------:R-:W-:-:S05]  /*1eb0*/  @P0 SHF.R.U32.HI R0, RZ, 0x1, R5 ;  /* 0x00000001ff000819 */ /* 0x000fca0000011605 */
[----:B------:R-:W-:-:S04]  /*1ec0*/  @P0 IMAD R0, R0, -0x3, R3 ;  /* 0xfffffffd00000824 */ /* 0x000fc800078e0203 */
[----:B------:R-:W-:-:S04]  /*1ed0*/  @P0 IMAD R0, R0, 0x8, R6 ;  /* 0x0000000800000824 */ /* 0x000fc800078e0206 */
[----:B------:R-:W-:-:S05]  /*1ee0*/  @P0 VIADD R0, R0, 0x18 ;  /* 0x0000001800000836 */ /* 0x000fca0000000000 */
[----:B------:R-:W-:-:S04]  /*1ef0*/  @P0 PRMT R0, R19, 0x654, R0 ;  /* 0x0000065413000816 */ /* 0x000fc80000000000 */
[----:B------:R0:W-:Y:S01]  /*1f00*/  @P0 SYNCS.ARRIVE.TRANS64.RED.A1T0 RZ, [R0+URZ], RZ ;  /* 0x000000ff00ff09a7 */ /* 0x0001e2000810043f */
[----:B------:R-:W-:-:S13]  /*1f10*/  ISETP.GT.U32.AND P0, PT, R18, 0x1, PT ;  /* 0x000000011200780c */ /* 0x000fda0003f04070 */
[----:B0-----:R-:W-:Y:S05]  /*1f20*/  @P0 BRA `(.L_x_30) ;  /* 0x0000000000040947 */ /* 0x001fea0003800000 */
[----:B------:R-:W-:Y:S01]  /*1f30*/  BPT.TRAP 0x1 ;  /* 0x000000040000795c */ /* 0x000fe20000300000 */
.L_x_30:
[----:B------:R-:W-:Y:S01]  /*1f40*/  IMAD.SHL.U32 R3, R100, 0x80, RZ ;  /* 0x0000008064037824 */ /* 0x000fe200078e00ff */
[----:B------:R-:W-:Y:S01]  /*1f50*/  UIADD3 UR41, UR43, UR41, URZ ;  /* 0x000000292b297290 */ /* 0x000fe2000fffe03f */
[----:B------:R-:W-:Y:S01]  /*1f60*/  SHF.R.S32.HI R13, RZ, 0x1f, R99 ;  /* 0x0000001fff0d7819 */ /* 0x000fe20000011463 */
[----:B------:R-:W-:Y:S01]  /*1f70*/  UISETP.GE.U32.AND UP1, UPT, UR43, 0x3, UPT ;  /* 0x000000032b00788c */ /* 0x000fe2000bf26070 */
[----:B------:R-:W-:Y:S01]  /*1f80*/  IMAD.SHL.U32 R7, R101, 0x80, RZ ;  /* 0x0000008065077824 */ /* 0x000fe200078e00ff */
[----:B------:R-:W-:Y:S01]  /*1f90*/  ULDC UR7, c[0x0][0x288] ;  /* 0x0000a20000077ab9 */ /* 0x000fe20000000800 */
[C---:B------:R-:W-:Y:S01]  /*1fa0*/  LOP3.LUT R8, R3.reuse, 0x6, R94, 0xf8, !PT ;  /* 0x0000000603087812 */ /* 0x040fe200078ef85e */
[----:B------:R-:W-:Y:S01]  /*1fb0*/  UISETP.GT.U32.AND UP0, UPT, UR41, 0x2, UPT ;  /* 0x000000022900788c */ /* 0x000fe2000bf04070 */
[----:B------:R-:W-:Y:S01]  /*1fc0*/  ISETP.GE.AND P0, PT, R3, UR7, PT ;  /* 0x0000000703007c0c */ /* 0x000fe2000bf06270 */
[----:B------:R-:W-:Y:S01]  /*1fd0*/  ULDC.64 UR4, c[0x0][0x5d0] ;  /* 0x0001740000047ab9 */ /* 0x000fe20000000a00 */
[--C-:B------:R-:W-:Y:S01]  /*1fe0*/  SHF.R.S32.HI R9, RZ, 0x1f, R8.reuse ;  /* 0x0000001fff097819 */ /* 0x100fe20000011408 */
[----:B------:R-:W-:Y:S01]  /*1ff0*/  ULDC UR10, c[0x0][0x284] ;  /* 0x0000a100000a7ab9 */ /* 0x000fe20000000800 */
[----:B------:R-:W-:Y:S01]  /*2000*/  IMAD R0, R13, UR4, RZ ;  /* 0x000000040d007c24 */ /* 0x000fe2000f8e02ff */
[----:B------:R-:W-:Y:S01]  /*2010*/  UISETP.LT.U32.AND UP0, UPT, UR43, 0x3, UP0 ;  /* 0x000000032b00788c */ /* 0x000fe20008701070 */
[----:B------:R-:W-:Y:S01]  /*2020*/  ISETP.GE.OR P0, PT, R7, UR10, P0 ;  /* 0x0000000a07007c0c */ /* 0x000fe20008706670 */
[----:B------:R-:W-:Y:S01]  /*2030*/  IMAD.WIDE.U32 R4, R99, UR4, R8 ;  /* 0x0000000463047c25 */ /* 0x000fe2000f8e0008 */
[----:B------:R-:W-:Y:S01]  /*2040*/  ULDC.64 UR8, c[0x0][0x5c8] ;  /* 0x0001720000087ab9 */ /* 0x000fe20000000a00 */
[----:B------:R-:W-:-:S02]  /*2050*/  USEL UR6, URZ, 0x1, !UP0 ;  /* 0x000000013f067887 */ /* 0x000fc4000c000000 */
[----:B------:R-:W-:Y:S01]  /*2060*/  IMAD R11, R99, UR5, R0 ;  /* 0x00000005630b7c24 */ /* 0x000fe2000f8e0200 */
[----:B------:R-:W-:Y:S01]  /*2070*/  @UP1 UIMAD.WIDE.U32 UR4, UR41, -0x55555555, URZ ;  /* 0xaaaaaaab290418a5 */ /* 0x000fe2000f8e003f */
[----:B------:R-:W-:Y:S01]  /*2080*/  IMAD.WIDE R100, R101, 0x80, R22 ;  /* 0x0000008065647825 */ /* 0x000fe200078e0216 */
[----:B------:R-:W-:Y:S02]  /*2090*/  ULOP3.LUT UR40, UR40, UR6, URZ, 0x3c, !UPT ;  /* 0x0000000628287292 */ /* 0x000fe4000f8e3c3f */
[----:B------:R-:W-:Y:S01]  /*20a0*/  @UP1 USHF.R.U32.HI UR4, URZ, 0x1, UR5 ;  /* 0x000000013f041899 */ /* 0x000fe20008011605 */
[----:B------:R-:W-:Y:S02]  /*20b0*/  IMAD.IADD R5, R5, 0x1, R11 ;  /* 0x0000000105057824 */ /* 0x000fe400078e020b */
[----:B------:R-:W-:Y:S01]  /*20c0*/  IMAD R11, R101, UR8, RZ ;  /* 0x00000008650b7c24 */ /* 0x000fe2000f8e02ff */
[----:B------:R-:W-:Y:S01]  /*20d0*/  @UP1 ULOP3.LUT UR40, UR40, 0x1, UR4, 0x78, !UPT ;  /* 0x0000000128281892 */ /* 0x000fe2000f8e7804 */
[----:B------:R-:W-:-:S04]  /*20e0*/  IMAD.WIDE.U32 R104, R100, UR8, R4 ;  /* 0x0000000864687c25 */ /* 0x000fc8000f8e0004 */
[----:B------:R-:W-:Y:S02]  /*20f0*/  IMAD R11, R100, UR9, R11 ;  /* 0x00000009640b7c24 */ /* 0x000fe4000f8e020b */
[----:B------:R-:W-:Y:S01]  /*2100*/  IMAD.MOV.U32 R0, RZ, RZ, -0x1 ;  /* 0xffffffffff007424 */ /* 0x000fe200078e00ff */
[----:B------:R-:W-:Y:S06]  /*2110*/  @P0 BRA `(.L_x_32) ;  /* 0x0000004000040947 */ /* 0x000fec0003800000 */
[----:B-----5:R-:W-:Y:S01]  /*2120*/  FSETP.NEU.AND P1, PT, R89, RZ, PT ;  /* 0x000000ff5900720b */ /* 0x020fe20003f2d000 */
[----:B------:R-:W-:Y:S01]  /*2130*/  IMAD.IADD R4, R93, 0x1, -R3 ;  /* 0x000000015d047824 */ /* 0x000fe200078e0a03 */
[----:B------:R-:W-:Y:S01]  /*2140*/  BSSY B0, `(.L_x_32) ;  /* 0x00003fe000007945 */ /* 0x000fe20003800000 */
[----:B------:R-:W-:Y:S02]  /*2150*/  IMAD.IADD R3, R98, 0x1, -R7 ;  /* 0x0000000162037824 */ /* 0x000fe400078e0a07 */
[----:B------:R-:W-:Y:S01]  /*2160*/  IMAD.IADD R115, R105, 0x1, R11 ;  /* 0x0000000169737824 */ /* 0x000fe200078e020b */
[----:B------:R-:W-:-:S04]  /*2170*/  ISETP.GT.AND P0, PT, R4, RZ, PT ;  /* 0x000000ff0400720c */ /* 0x000fc80003f04270 */
[----:B------:R-:W-:-:S03]  /*2180*/  ISETP.GT.AND P3, PT, R3, RZ, P0 ;  /* 0x000000ff0300720c */ /* 0x000fc60000764270 */
[----:B------:R-:W-:Y:S10]  /*2190*/  @!P1 BRA `(.L_x_33) ;  /* 0x0000002c00289947 */ /* 0x000ff40003800000 */
[----:B------:R-:W0:Y:S01]  /*21a0*/  LDC.64 R108, c[0x0][0x5b8] ;  /* 0x00016e00ff6c7b82 */ /* 0x000e220000000a00 */
[----:B------:R-:W-:-:S07]  /*21b0*/  ULDC.64 UR4, c[0x0][0x5c0] ;  /* 0x0001700000047ab9 */ /* 0x000fce0000000a00 */
[----:B------:R-:W1:Y:S08]  /*21c0*/  LDC.64 R110, c[0x0][0x5b0] ;  /* 0x00016c00ff6e7b82 */ /* 0x000e700000000a00 */
[----:B------:R-:W2:Y:S01]  /*21d0*/  LDC.64 R112, c[0x0][0x5a8] ;  /* 0x00016a00ff707b82 */ /* 0x000ea20000000a00 */
[-C--:B0-----:R-:W-:Y:S02]  /*21e0*/  IMAD R6, R13, R108.reuse, RZ ;  /* 0x0000006c0d067224 */ /* 0x081fe400078e02ff */
[----:B------:R-:W-:-:S04]  /*21f0*/  IMAD.WIDE.U32 R106, R99, R108, R8 ;  /* 0x0000006c636a7225 */ /* 0x000fc800078e0008 */
[----:B------:R-:W-:Y:S02]  /*2200*/  IMAD R105, R99, R109, R6 ;  /* 0x0000006d63697224 */ /* 0x000fe400078e0206 */
[-C--:B-1----:R-:W-:Y:S02]  /*2210*/  IMAD R5, R101, R110.reuse, RZ ;  /* 0x0000006e65057224 */ /* 0x082fe400078e02ff */
[----:B------:R-:W-:Y:S02]  /*2220*/  IMAD.IADD R13, R107, 0x1, R105 ;  /* 0x000000016b0d7824 */ /* 0x000fe400078e0269 */
[----:B------:R-:W-:Y:S02]  /*2230*/  IMAD.MOV.U32 R12, RZ, RZ, R106 ;  /* 0x000000ffff0c7224 */ /* 0x000fe400078e006a */
[C---:B------:R-:W-:Y:S02]  /*2240*/  IMAD R109, R100.reuse, R111, R5 ;  /* 0x0000006f646d7224 */ /* 0x040fe400078e0205 */
[----:B------:R-:W-:-:S04]  /*2250*/  IMAD.WIDE.U32 R6, R100, R110, R12 ;  /* 0x0000006e64067225 */ /* 0x000fc800078e000c */
[----:B------:R-:W-:Y:S01]  /*2260*/  IMAD.IADD R5, R7, 0x1, R109 ;  /* 0x0000000107057824 */ /* 0x000fe200078e026d */
[----:B--2---:R-:W-:-:S04]  /*2270*/  LEA R14, P1, R6, R112, 0x1 ;  /* 0x00000070060e7211 */ /* 0x004fc800078208ff */
[----:B------:R-:W-:-:S05]  /*2280*/  LEA.HI.X R15, R6, R113, R5, 0x1, P1 ;  /* 0x00000071060f7211 */ /* 0x000fca00008f0c05 */
[----:B------:R0:W2:Y:S01]  /*2290*/  @P3 LDG.E.LTC128B.U16 R5, desc[UR38][R14.64] ;  /* 0x000000260e053981 */ /* 0x0000a2000c1e1520 */
[----:B------:R-:W-:Y:S01]  /*22a0*/  IMAD.WIDE.U32 R6, R100, R110, R8 ;  /* 0x0000006e64067225 */ /* 0x000fe200078e0008 */
[----:B------:R-:W-:Y:S03]  /*22b0*/  BSSY B1, `(.L_x_34) ;  /* 0x0000013000017945 */ /* 0x000fe60003800000 */
[----:B------:R-:W-:Y:S02]  /*22c0*/  IMAD.IADD R7, R109, 0x1, R7 ;  /* 0x000000016d077824 */ /* 0x000fe400078e0207 */
[----:B------:R-:W-:Y:S01]  /*22d0*/  IMAD.WIDE.U32 R20, R99, R108, R6 ;  /* 0x0000006c63147225 */ /* 0x000fe200078e0006 */
[----:B0-----:R-:W-:-:S03]  /*22e0*/  SHF.L.U64.HI R15, R110, 0x3, R111 ;  /* 0x000000036e0f7819 */ /* 0x001fc6000001026f */
[----:B------:R-:W-:Y:S01]  /*22f0*/  IMAD.IADD R7, R105, 0x1, R21 ;  /* 0x0000000169077824 */ /* 0x000fe200078e0215 */
[----:B------:R-:W-:Y:S01]  /*2300*/  LEA R6, P4, R20, R112, 0x1 ;  /* 0x0000007014067211 */ /* 0x000fe200078808ff */
[----:B------:R-:W-:-:S03]  /*2310*/  IMAD.SHL.U32 R14, R110, 0x8, RZ ;  /* 0x000000086e0e7824 */ /* 0x000fc600078e00ff */
[----:B------:R-:W-:Y:S01]  /*2320*/  LEA.HI.X R7, R20, R113, R7, 0x1, P4 ;  /* 0x0000007114077211 */ /* 0x000fe200020f0c07 */
[----:B--2---:R-:W-:-:S05]  /*2330*/  HADD2.F32 R10, -RZ, R5.H0_H0 ;  /* 0x20000005ff0a7230 */ /* 0x004fca0000004100 */
[----:B------:R-:W-:Y:S01]  /*2340*/  FMUL R11, R10, R89 ;  /* 0x000000590a0b7220 */ /* 0x000fe20000400000 */
[----:B------:R-:W-:-:S03]  /*2350*/  LEA R10, P1, R104, UR4, 0x1 ;  /* 0x00000004680a7c11 */ /* 0x000fc6000f8208ff */
[----:B------:R-:W-:Y:S01]  /*2360*/  FFMA R24, R24, R88, R11 ;  /* 0x0000005818187223 */ /* 0x000fe2000000000b */
[----:B------:R-:W-:Y:S02]  /*2370*/  LEA.HI.X R11, R104, UR5, R115, 0x1, P1 ;  /* 0x00000005680b7c11 */ /* 0x000fe400088f0c73 */
[----:B------:R-:W-:Y:S02]  /*2380*/  ISETP.GT.AND P1, PT, R4, 0x1, PT ;  /* 0x000000010400780c */ /* 0x000fe40003f24270 */
[----:B------:R-:W-:Y:S02]  /*2390*/  F2FP.F16.F32.PACK_AB R24, RZ, R24 ;  /* 0x00000018ff18723e */ /* 0x000fe400000000ff */
[----:B------:R-:W-:-:S03]  /*23a0*/  ISETP.GT.AND P2, PT, R3, RZ, P1 ;  /* 0x000000ff0300720c */ /* 0x000fc60000f44270 */
[----:B------:R0:W-:Y:S10]  /*23b0*/  @P3 STG.E.U16 desc[UR38][R10.64], R24 ;  /* 0x000000180a003986 */ /* 0x0001f4000c101526 */
[----:B------:R-:W-:Y:S05]  /*23c0*/  @!P2 BRA `(.L_x_35) ;  /* 0x000000000004a947 */ /* 0x000fea0003800000 */
[----:B------:R1:W5:Y:S02]  /*23d0*/  LDG.E.LTC128B.U16 R5, desc[UR38][R6.64+0x2] ;  /* 0x0000022606057981 */ /* 0x000364000c1e1520 */
.L_x_35:
[----:B------:R-:W-:Y:S05]  /*23e0*/  BSYNC B1 ;  /* 0x0000000000017941 */ /* 0x000fea0003800000 */
.L_x_34:
[----:B-----5:R-:W-:Y:S01]  /*23f0*/  HADD2.F32 R12, -RZ, R5.H0_H0 ;  /* 0x20000005ff0c7230 */ /* 0x020fe20000004100 */
[----:B------:R-:W-:Y:S01]  /*2400*/  ISETP.GT.AND P0, PT, R3, 0x8, P0 ;  /* 0x000000080300780c */ /* 0x000fe20000704270 */
[----:B------:R-:W-:Y:S01]  /*2410*/  IMAD.WIDE.U32 R20, R100, R110, R14 ;  /* 0x0000006e64147225 */ /* 0x000fe200078e000e */
[----:B0-----:R-:W-:-:S03]  /*2420*/  PRMT R24, R5, 0x7610, R24 ;  /* 0x0000761005187816 */ /* 0x001fc60000000018 */
[----:B------:R-:W-:Y:S01]  /*2430*/  FMUL R12, R12, R89 ;  /* 0x000000590c0c7220 */ /* 0x000fe20000400000 */
[----:B------:R-:W-:Y:S01]  /*2440*/  IMAD.IADD R109, R109, 0x1, R21 ;  /* 0x000000016d6d7824 */ /* 0x000fe200078e0215 */
[----:B------:R-:W-:Y:S02]  /*2450*/  IADD3 R106, P3, R106, R20, RZ ;  /* 0x000000146a6a7210 */ /* 0x000fe40007f7e0ff */
[----:B------:R-:W-:-:S03]  /*2460*/  FFMA R12, R25, R88, R12 ;  /* 0x00000058190c7223 */ /* 0x000fc6000000000c */
[----:B------:R-:W-:Y:S01]  /*2470*/  IMAD.X R13, R109, 0x1, R13, P3 ;  /* 0x000000016d0d7824 */ /* 0x000fe200018e060d */
[C---:B------:R-:W-:Y:S02]  /*2480*/  LEA R14, P3, R106.reuse, R112, 0x1 ;  /* 0x000000706a0e7211 */ /* 0x040fe400078608ff */
[----:B------:R-:W-:Y:S02]  /*2490*/  F2FP.F16.F32.PACK_AB R12, RZ, R12 ;  /* 0x0000000cff0c723e */ /* 0x000fe400000000ff */
[----:B------:R-:W-:Y:S02]  /*24a0*/  LEA.HI.X R15, R106, R113, R13, 0x1, P3 ;  /* 0x000000716a0f7211 */ /* 0x000fe400018f0c0d */
[----:B------:R-:W-:-:S05]  /*24b0*/  PRMT R21, R12, 0x7610, R21 ;  /* 0x000076100c157816 */ /* 0x000fca0000000015 */
[----:B------:R0:W-:Y:S04]  /*24c0*/  @P2 STG.E.U16 desc[UR38][R10.64+0x2], R21 ;  /* 0x000002150a002986 */ /* 0x0001e8000c101526 */
[----:B------:R-:W2:Y:S01]  /*24d0*/  @P0 LDG.E.LTC128B.U16 R24, desc[UR38][R14.64] ;  /* 0x000000260e180981 */ /* 0x000ea2000c1e1520 */
[----:B------:R-:W-:Y:S01]  /*24e0*/  IADD3 R20, P2, R8, R20, RZ ;  /* 0x0000001408147210 */ /* 0x000fe20007f5e0ff */
[----:B------:R-:W-:Y:S01]  /*24f0*/  BSSY B1, `(.L_x_36) ;  /* 0x0000011000017945 */ /* 0x000fe20003800000 */
[C---:B------:R-:W-:Y:S02]  /*2500*/  SHF.L.U64.HI R13, R90.reuse, 0x1, R91 ;  /* 0x000000015a0d7819 */ /* 0x040fe4000001025b */
[----:B------:R-:W-:Y:S01]  /*2510*/  ISETP.GT.AND P1, PT, R3, 0x8, P1 ;  /* 0x000000080300780c */ /* 0x000fe20000f24270 */
[----:B0-----:R-:W-:Y:S01]  /*2520*/  IMAD.X R21, R9, 0x1, R109, P2 ;  /* 0x0000000109157824 */ /* 0x001fe200010e066d */
[----:B------:R-:W-:Y:S01]  /*2530*/  LEA R12, P2, R90, R10, 0x1 ;  /* 0x0000000a5a0c7211 */ /* 0x000fe200078408ff */
[----:B------:R-:W-:-:S04]  /*2540*/  IMAD.WIDE.U32 R20, R99, R108, R20 ;  /* 0x0000006c63147225 */ /* 0x000fc800078e0014 */
[----:B------:R-:W-:Y:S02]  /*2550*/  IMAD.X R13, R13, 0x1, R11, P2 ;  /* 0x000000010d0d7824 */ /* 0x000fe400010e060b */
[----:B------:R-:W-:Y:S02]  /*2560*/  IMAD.IADD R9, R105, 0x1, R21 ;  /* 0x0000000169097824 */ /* 0x000fe400078e0215 */
[----:B--2---:R-:W-:-:S05]  /*2570*/  HADD2.F32 R8, -RZ, R24.H0_H0 ;  /* 0x20000018ff087230 */ /* 0x004fca0000004100 */
[----:B------:R-:W-:Y:S01]  /*2580*/  FMUL R5, R8, R89 ;  /* 0x0000005908057220 */ /* 0x000fe20000400000 */
[----:B------:R-:W-:-:S03]  /*2590*/  LEA R8, P3, R20, R112, 0x1 ;  /* 0x0000007014087211 */ /* 0x000fc600078608ff */
[----:B------:R-:W-:Y:S01]  /*25a0*/  FFMA R5, R26, R88, R5 ;  /* 0x000000581a057223 */ /* 0x000fe20000000005 */
[----:B------:R-:W-:-:S04]  /*25b0*/  LEA.HI.X R9, R20, R113, R9, 0x1, P3 ;  /* 0x0000007114097211 */ /* 0x000fc800018f0c09 */
[----:B------:R-:W-:-:S05]  /*25c0*/  F2FP.F16.F32.PACK_AB R5, RZ, R5 ;  /* 0x00000005ff05723e */ /* 0x000fca00000000ff */
[----:B------:R0:W-:Y:S01]  /*25d0*/  @P0 STG.E.U16 desc[UR38][R12.64], R5 ;  /* 0x000000050c000986 */ /* 0x0001e2000c101526 */
[----:B------:R-:W-:Y:S05]  /*25e0*/  @!P1 BRA `(.L_x_37) ;  /* 0x0000000000049947 */ /* 0x000fea0003800000 */
[----:B------:R2:W5:Y:S02]  /*25f0*/  LDG.E.LTC128B.U16 R24, desc[UR38][R8.64+0x2] ;  /* 0x0000022608187981 */ /* 0x000564000c1e1520 */
.L_x_37:
[----:B------:R-:W-:Y:S05]  /*2600*/  BSYNC B1 ;  /* 0x0000000000017941 */ /* 0x000fea0003800000 */
.L_x_36:
[----:B-----5:R-:W-:Y:S01]  /*2610*/  HADD2.F32 R14, -RZ, R24.H0_H0 ;  /* 0x20000018ff0e7230 */ /* 0x020fe20000004100 */
[----:B------:R-:W-:Y:S01]  /*2620*/  ISETP.GT.AND P0, PT, R4, 0x8, PT ;  /* 0x000000080400780c */ /* 0x000fe20003f04270 */
[----:B------:R-:W-:Y:S03]  /*2630*/  BSSY B1, `(.L_x_38) ;  /* 0x0000008000017945 */ /* 0x000fe60003800000 */
[----:B------:R-:W-:Y:S01]  /*2640*/  FMUL R14, R14, R89 ;  /* 0x000000590e0e7220 */ /* 0x000fe20000400000 */
[----:B------:R-:W-:-:S03]  /*2650*/  ISETP.GT.AND P2, PT, R3, RZ, P0 ;  /* 0x000000ff0300720c */ /* 0x000fc60000744270 */
[----:B------:R-:W-:-:S05]  /*2660*/  FFMA R14, R27, R88, R14 ;  /* 0x000000581b0e7223 */ /* 0x000fca000000000e */
[----:B------:R-:W-:-:S05]  /*2670*/  F2FP.F16.F32.PACK_AB R14, RZ, R14 ;  /* 0x0000000eff0e723e */ /* 0x000fca00000000ff */
[----:B------:R3:W-:Y:S01]  /*2680*/  @P1 STG.E.U16 desc[UR38][R12.64+0x2], R14 ;  /* 0x0000020e0c001986 */ /* 0x0007e2000c101526 */
[----:B------:R-:W-:Y:S05]  /*2690*/  @!P2 BRA `(.L_x_39) ;  /* 0x000000000004a947 */ /* 0x000fea0003800000 */
[----:B------:R4:W5:Y:S02]  /*26a0*/  LDG.E.LTC128B.U16 R24, desc[UR38][R6.64+0x10] ;  /* 0x0000102606187981 */ /* 0x000964000c1e1520 */
.L_x_39:
[----:B------:R-:W-:Y:S05]  /*26b0*/  BSYNC B1 ;  /* 0x0000000000017941 */ /* 0x000fea0003800000 */
.L_x_38:
[----:B---3-5:R-:W-:Y:S01]  /*26c0*/  HADD2.F32 R14, -RZ, R24.H0_H0 ;  /* 0x20000018ff0e7230 */ /* 0x028fe20000004100 */
[----:B------:R-:W-:Y:S01]  /*26d0*/  ISETP.GT.AND P1, PT, R4, 0x9, PT ;  /* 0x000000090400780c */ /* 0x000fe20003f24270 */
[----:B------:R-:W-:Y:S03]  /*26e0*/  BSSY B1, `(.L_x_40) ;  /* 0x0000008000017945 */ /* 0x000fe60003800000 */
[----:B0-----:R-:W-:Y:S01]  /*26f0*/  FMUL R5, R14, R89 ;  /* 0x000000590e057220 */ /* 0x001fe20000400000 */
[----:B------:R-:W-:-:S03]  /*2700*/  ISETP.GT.AND P3, PT, R3, RZ, P1 ;  /* 0x000000ff0300720c */ /* 0x000fc60000f64270 */
[----:B------:R-:W-:-:S05]  /*2710*/  FFMA R5, R28, R88, R5 ;  /* 0x000000581c057223 */ /* 0x000fca0000000005 */
[----:B------:R-:W-:-:S05]  /*2720*/  F2FP.F16.F32.PACK_AB R5, RZ, R5 ;  /* 0x00000005ff05723e */ /* 0x000fca00000000ff */
[----:B------:R0:W-:Y:S01]  /*2730*/  @P2 STG.E.U16 desc[UR38][R10.64+0x10], R5 ;  /* 0x000010050a002986 */ /* 0x0001e2000c101526 */
[----:B------:R-:W-:Y:S05]  /*2740*/  @!P3 BRA `(.L_x_41) ;  /* 0x000000000004b947 */ /* 0x000fea0003800000 */
[----:B------:R3:W5:Y:S02]  /*2750*/  LDG.E.LTC128B.U16 R24, desc[UR38][R6.64+0x12] ;  /* 0x0000122606187981 */ /* 0x000764000c1e1520 */
.L_x_41:
[----:B------:R-:W-:Y:S05]  /*2760*/  BSYNC B1 ;  /* 0x0000000000017941 */ /* 0x000fea0003800000 */
.L_x_40:
[----:B-----5:R-:W-:Y:S01]  /*2770*/  HADD2.F32 R14, -RZ, R24.H0_H0 ;  /* 0x20000018ff0e7230 */ /* 0x020fe20000004100 */
[----:B------:R-:W-:Y:S01]  /*2780*/  ISETP.GT.AND P0, PT, R3, 0x8, P0 ;  /* 0x000000080300780c */ /* 0x000fe20000704270 */
[----:B------:R-:W-:Y:S03]  /*2790*/  BSSY B1, `(.L_x_42) ;  /* 0x0000007000017945 */ /* 0x000fe60003800000 */
[----:B------:R-:W-:-:S04]  /*27a0*/  FMUL R14, R14, R89 ;  /* 0x000000590e0e7220 */ /* 0x000fc80000400000 */
[----:B------:R-:W-:-:S05]  /*27b0*/  FFMA R14, R29, R88, R14 ;  /* 0x000000581d0e7223 */ /* 0x000fca000000000e */
[----:B------:R-:W-:-:S05]  /*27c0*/  F2FP.F16.F32.PACK_AB R14, RZ, R14 ;  /* 0x0000000eff0e723e */ /* 0x000fca00000000ff */
[----:B------:R0:W-:Y:S01]  /*27d0*/  @P3 STG.E.U16 desc[UR38][R10.64+0x12], R14 ;  /* 0x0000120e0a003986 */ /* 0x0001e2000c101526 */
[----:B------:R-:W-:Y:S05]  /*27e0*/  @!P0 BRA `(.L_x_43) ;  /* 0x0000000000048947 */ /* 0x000fea0003800000 */
[----:B------:R0:W5:Y:S02]  /*27f0*/  LDG.E.LTC128B.U16 R24, desc[UR38][R8.64+0x10] ;  /* 0x0000102608187981 */ /* 0x000164000c1e1520 */
.L_x_43:
[----:B------:R-:W-:Y:S05]  /*2800*/  BSYNC B1 ;  /* 0x0000000000017941 */ /* 0x000fea0003800000 */
.L_x_42:
[----:B0----5:R-:W-:Y:S01]  /*2810*/  HADD2.F32 R14, -RZ, R24.H0_H0 ;  /* 0x20000018ff0e7230 */ /* 0x021fe20000004100 */
        /* <DEDUP_REMOVED lines=8> */
.L_x_45:
[----:B------:R-:W-:Y:S05]  /*28a0*/  BSYNC B1 ;  /* 0x0000000000017941 */ /* 0x000fea0003800000 */
.L_x_44:
        /* <DEDUP_REMOVED lines=10> */
.L_x_47:
[----:B------:R-:W-:Y:S05]  /*2950*/  BSYNC B1 ;  /* 0x0000000000017941 */ /* 0x000fea0003800000 */
.L_x_46:
[----:B0----5:R-:W-:Y:S01]  /*2960*/  HADD2.F32 R14, -RZ, R24.H0_H0 ;  /* 0x20000018ff0e7230 */ /* 0x021fe20000004100 */
        /* <DEDUP_REMOVED lines=9> */
.L_x_49:
[----:B------:R-:W-:Y:S05]  /*2a00*/  BSYNC B1 ;  /* 0x0000000000017941 */ /* 0x000fea0003800000 */
.L_x_48:
        /* <DEDUP_REMOVED lines=9> */
.L_x_51:
[----:B------:R-:W-:Y:S05]  /*2aa0*/  BSYNC B1 ;  /* 0x0000000000017941 */ /* 0x000fea0003800000 */
.L_x_50:
        /* <DEDUP_REMOVED lines=9> */
.L_x_53:
[----:B------:R-:W-:Y:S05]  /*2b40*/  BSYNC B1 ;  /* 0x0000000000017941 */ /* 0x000fea0003800000 */
.L_x_52:
        /* <DEDUP_REMOVED lines=10> */
.L_x_55:
[----:B------:R-:W-:Y:S05]  /*2bf0*/  BSYNC B1 ;  /* 0x0000000000017941 */ /* 0x000fea0003800000 */
.L_x_54:
        /* <DEDUP_REMOVED lines=10> */
.L_x_57:
[----:B------:R-:W-:Y:S05]  /*2ca0*/  BSYNC B1 ;  /* 0x0000000000017941 */ /* 0x000fea0003800000 */
.L_x_56:
        /* <DEDUP_REMOVED lines=9> */
.L_x_59:
[----:B------:R-:W-:Y:S05]  /*2d40*/  BSYNC B1 ;  /* 0x0000000000017941 */ /* 0x000fea0003800000 */
.L_x_58:
        /* <DEDUP_REMOVED lines=9> */
.L_x_61:
[----:B------:R-:W-:Y:S05]  /*2de0*/  BSYNC B1 ;  /* 0x0000000000017941 */ /* 0x000fea0003800000 */
.L_x_60:
        /* <DEDUP_REMOVED lines=10> */
.L_x_63:
[----:B------:R-:W-:Y:S05]  /*2e90*/  BSYNC B1 ;  /* 0x0000000000017941 */ /* 0x000fea0003800000 */
.L_x_62:
        /* <DEDUP_REMOVED lines=10> */
.L_x_65:
[----:B------:R-:W-:Y:S05]  /*2f40*/  BSYNC B1 ;  /* 0x0000000000017941 */ /* 0x000fea0003800000 */
.L_x_64:
        /* <DEDUP_REMOVED lines=9> */
.L_x_67:
[----:B------:R-:W-:Y:S05]  /*2fe0*/  BSYNC B1 ;  /* 0x0000000000017941 */ /* 0x000fea0003800000 */
.L_x_66:
        /* <DEDUP_REMOVED lines=9> */
.L_x_69:
[----:B------:R-:W-:Y:S05]  /*3080*/  BSYNC B1 ;  /* 0x0000000000017941 */ /* 0x000fea0003800000 */
.L_x_68:
        /* <DEDUP_REMOVED lines=10> */
.L_x_71:
[----:B------:R-:W-:Y:S05]  /*3130*/  BSYNC B1 ;  /* 0x0000000000017941 */ /* 0x000fea0003800000 */
.L_x_70:
        /* <DEDUP_REMOVED lines=10> */
.L_x_73:
[----:B------:R-:W-:Y:S05]  /*31e0*/  BSYNC B1 ;  /* 0x0000000000017941 */ /* 0x000fea0003800000 */
.L_x_72:
        /* <DEDUP_REMOVED lines=9> */
.L_x_75:
[----:B------:R-:W-:Y:S05]  /*3280*/  BSYNC B1 ;  /* 0x0000000000017941 */ /* 0x000fea0003800000 */
.L_x_74:
        /* <DEDUP_REMOVED lines=9> */
.L_x_77:
[----:B------:R-:W-:Y:S05]  /*3320*/  BSYNC B1 ;  /* 0x0000000000017941 */ /* 0x000fea0003800000 */
.L_x_76:
        /* <DEDUP_REMOVED lines=10> */
.L_x_79:
[----:B------:R-:W-:Y:S05]  /*33d0*/  BSYNC B1 ;  /* 0x0000000000017941 */ /* 0x000fea0003800000 */
.L_x_78:
        /* <DEDUP_REMOVED lines=10> */
.L_x_81:
[----:B------:R-:W-:Y:S05]  /*3480*/  BSYNC B1 ;  /* 0x0000000000017941 */ /* 0x000fea0003800000 */
.L_x_80:
        /* <DEDUP_REMOVED lines=9> */
.L_x_83:
[----:B------:R-:W-:Y:S05]  /*3520*/  BSYNC B1 ;  /* 0x0000000000017941 */ /* 0x000fea0003800000 */
.L_x_82:
        /* <DEDUP_REMOVED lines=9> */
.L_x_85:
[----:B------:R-:W-:Y:S05]  /*35c0*/  BSYNC B1 ;  /* 0x0000000000017941 */ /* 0x000fea0003800000 */
.L_x_84:
        /* <DEDUP_REMOVED lines=10> */
.L_x_87:
[----:B------:R-:W-:Y:S05]  /*3670*/  BSYNC B1 ;  /* 0x0000000000017941 */ /* 0x000fea0003800000 */
.L_x_86:
        /* <DEDUP_REMOVED lines=10> */
.L_x_89:
[----:B------:R-:W-:Y:S05]  /*3720*/  BSYNC B1 ;  /* 0x0000000000017941 */ /* 0x000fea0003800000 */
.L_x_88:
        /* <DEDUP_REMOVED lines=9> */
.L_x_91:
[----:B------:R-:W-:Y:S05]  /*37c0*/  BSYNC B1 ;  /* 0x0000000000017941 */ /* 0x000fea0003800000 */
.L_x_90:
        /* <DEDUP_REMOVED lines=9> */
.L_x_93:
[----:B------:R-:W-:Y:S05]  /*3860*/  BSYNC B1 ;  /* 0x0000000000017941 */ /* 0x000fea0003800000 */
.L_x_92:
        /* <DEDUP_REMOVED lines=10> */
.L_x_95:
[----:B------:R-:W-:Y:S05]  /*3910*/  BSYNC B1 ;  /* 0x0000000000017941 */ /* 0x000fea0003800000 */
.L_x_94:
        /* <DEDUP_REMOVED lines=10> */
.L_x_97:
[----:B------:R-:W-:Y:S05]  /*39c0*/  BSYNC B1 ;  /* 0x0000000000017941 */ /* 0x000fea0003800000 */
.L_x_96:
        /* <DEDUP_REMOVED lines=9> */
.L_x_99:
[----:B------:R-:W-:Y:S05]  /*3a60*/  BSYNC B1 ;  /* 0x0000000000017941 */ /* 0x000fea0003800000 */
.L_x_98:
        /* <DEDUP_REMOVED lines=9> */
.L_x_101:
[----:B------:R-:W-:Y:S05]  /*3b00*/  BSYNC B1 ;  /* 0x0000000000017941 */ /* 0x000fea0003800000 */
.L_x_100:
        /* <DEDUP_REMOVED lines=10> */
.L_x_103:
[----:B------:R-:W-:Y:S05]  /*3bb0*/  BSYNC B1 ;  /* 0x0000000000017941 */ /* 0x000fea0003800000 */
.L_x_102:
        /* <DEDUP_REMOVED lines=10> */
.L_x_105:
[----:B------:R-:W-:Y:S05]  /*3c60*/  BSYNC B1 ;  /* 0x0000000000017941 */ /* 0x000fea0003800000 */
.L_x_104:
        /* <DEDUP_REMOVED lines=9> */
.L_x_107:
[----:B------:R-:W-:Y:S05]  /*3d00*/  BSYNC B1 ;  /* 0x0000000000017941 */ /* 0x000fea0003800000 */
.L_x_106:
        /* <DEDUP_REMOVED lines=9> */
.L_x_109:
[----:B------:R-:W-:Y:S05]  /*3da0*/  BSYNC B1 ;  /* 0x0000000000017941 */ /* 0x000fea0003800000 */
.L_x_108:
        /* <DEDUP_REMOVED lines=10> */
.L_x_111:
[----:B------:R-:W-:Y:S05]  /*3e50*/  BSYNC B1 ;  /* 0x0000000000017941 */ /* 0x000fea0003800000 */
.L_x_110:
        /* <DEDUP_REMOVED lines=10> */
.L_x_113:
[----:B------:R-:W-:Y:S05]  /*3f00*/  BSYNC B1 ;  /* 0x0000000000017941 */ /* 0x000fea0003800000 */
.L_x_112:
        /* <DEDUP_REMOVED lines=9> */
.L_x_115:
[----:B------:R-:W-:Y:S05]  /*3fa0*/  BSYNC B1 ;  /* 0x0000000000017941 */ /* 0x000fea0003800000 */
.L_x_114:
        /* <DEDUP_REMOVED lines=9> */
.L_x_117:
[----:B------:R-:W-:Y:S05]  /*4040*/  BSYNC B1 ;  /* 0x0000000000017941 */ /* 0x000fea0003800000 */
.L_x_116:
        /* <DEDUP_REMOVED lines=10> */
.L_x_119:
[----:B------:R-:W-:Y:S05]  /*40f0*/  BSYNC B1 ;  /* 0x0000000000017941 */ /* 0x000fea0003800000 */
.L_x_118:
        /* <DEDUP_REMOVED lines=10> */
.L_x_121:
[----:B------:R-:W-:Y:S05]  /*41a0*/  BSYNC B1 ;  /* 0x0000000000017941 */ /* 0x000fea0003800000 */
.L_x_120:
        /* <DEDUP_REMOVED lines=9> */
.L_x_123:
[----:B------:R-:W-:Y:S05]  /*4240*/  BSYNC B1 ;  /* 0x0000000000017941 */ /* 0x000fea0003800000 */
.L_x_122:
        /* <DEDUP_REMOVED lines=9> */
.L_x_125:
[----:B------:R-:W-:Y:S05]  /*42e0*/  BSYNC B1 ;  /* 0x0000000000017941 */ /* 0x000fea0003800000 */
.L_x_124:
        /* <DEDUP_REMOVED lines=10> */
.L_x_127:
[----:B------:R-:W-:Y:S05]  /*4390*/  BSYNC B1 ;  /* 0x0000000000017941 */ /* 0x000fea0003800000 */
.L_x_126:
        /* <DEDUP_REMOVED lines=10> */
.L_x_129:
[----:B------:R-:W-:Y:S05]  /*4440*/  BSYNC B1 ;  /* 0x0000000000017941 */ /* 0x000fea0003800000 */
.L_x_128:
        /* <DEDUP_REMOVED lines=9> */
.L_x_131:
[----:B------:R-:W-:Y:S05]  /*44e0*/  BSYNC B1 ;  /* 0x0000000000017941 */ /* 0x000fea0003800000 */
.L_x_130:
        /* <DEDUP_REMOVED lines=9> */
.L_x_133:
[----:B------:R-:W-:Y:S05]  /*4580*/  BSYNC B1 ;  /* 0x0000000000017941 */ /* 0x000fea0003800000 */
.L_x_132:
        /* <DEDUP_REMOVED lines=10> */
.L_x_135:
[----:B------:R-:W-:Y:S05]  /*4630*/  BSYNC B1 ;  /* 0x0000000000017941 */ /* 0x000fea0003800000 */
.L_x_134:
        /* <DEDUP_REMOVED lines=10> */
.L_x_137:
[----:B------:R-:W-:Y:S05]  /*46e0*/  BSYNC B1 ;  /* 0x0000000000017941 */ /* 0x000fea0003800000 */
.L_x_136:
        /* <DEDUP_REMOVED lines=9> */
.L_x_139:
[----:B------:R-:W-:Y:S05]  /*4780*/  BSYNC B1 ;  /* 0x0000000000017941 */ /* 0x000fea0003800000 */
.L_x_138:
        /* <DEDUP_REMOVED lines=9> */
.L_x_141:
[----:B------:R-:W-:Y:S05]  /*4820*/  BSYNC B1 ;  /* 0x0000000000017941 */ /* 0x000fea0003800000 */
.L_x_140:
        /* <DEDUP_REMOVED lines=10> */
.L_x_143:
[----:B------:R-:W-:Y:S05]  /*48d0*/  BSYNC B1 ;  /* 0x0000000000017941 */ /* 0x000fea0003800000 */
.L_x_142:
        /* <DEDUP_REMOVED lines=10> */
.L_x_145:
[----:B------:R-:W-:Y:S05]  /*4980*/  BSYNC B1 ;  /* 0x0000000000017941 */ /* 0x000fea0003800000 */
.L_x_144:
        /* <DEDUP_REMOVED lines=9> */
.L_x_147:
[----:B------:R-:W-:Y:S05]  /*4a20*/  BSYNC B1 ;  /* 0x0000000000017941 */ /* 0x000fea0003800000 */
.L_x_146:
        /* <DEDUP_REMOVED lines=9> */
.L_x_149:
[----:B------:R-:W-:Y:S05]  /*4ac0*/  BSYNC B1 ;  /* 0x0000000000017941 */ /* 0x000fea0003800000 */
.L_x_148:
        /* <DEDUP_REMOVED lines=10> */
.L_x_151:
[----:B------:R-:W-:Y:S05]  /*4b70*/  BSYNC B1 ;  /* 0x0000000000017941 */ /* 0x000fea0003800000 */
.L_x_150:
[----:B0----5:R-:W-:Y:S01]  /*4b80*/  HADD2.F32 R14, -RZ, R24.H0_H0 ;  /* 0x20000018ff0e7230 */ /* 0x021fe20000004100 */
[----:B------:R-:W-:Y:S01]  /*4b90*/  ISETP.GT.AND P1, PT, R4, 0x79, PT ;  /* 0x000000790400780c */ /* 0x000fe20003f24270 */
[----:B------:R-:W-:Y:S01]  /*4ba0*/  @P2 IMAD.MOV.U32 R4, RZ, RZ, R10 ;  /* 0x000000ffff042224 */ /* 0x000fe200078e000a */
[----:B------:R-:W-:Y:S02]  /*4bb0*/  BSSY B1, `(.L_x_152) ;  /* 0x000000a000017945 */ /* 0x000fe40003800000 */
[----:B------:R-:W-:Y:S01]  /*4bc0*/  FMUL R5, R14, R89 ;  /* 0x000000590e057220 */ /* 0x000fe20000400000 */
[----:B------:R-:W-:-:S03]  /*4bd0*/  ISETP.GT.AND P3, PT, R3, RZ, P1 ;  /* 0x000000ff0300720c */ /* 0x000fc60000f64270 */
[----:B------:R-:W-:-:S05]  /*4be0*/  FFMA R5, R84, R88, R5 ;  /* 0x0000005854057223 */ /* 0x000fca0000000005 */
[----:B------:R-:W-:-:S04]  /*4bf0*/  F2FP.F16.F32.PACK_AB R5, RZ, R5 ;  /* 0x00000005ff05723e */ /* 0x000fc800000000ff */
[----:B------:R-:W-:Y:S01]  /*4c00*/  PRMT R14, R5, 0x7610, R14 ;  /* 0x00007610050e7816 */ /* 0x000fe2000000000e */
[----:B------:R-:W-:-:S05]  /*4c10*/  @P2 IMAD.MOV.U32 R5, RZ, RZ, R11 ;  /* 0x000000ffff052224 */ /* 0x000fca00078e000b */
[----:B------:R0:W-:Y:S01]  /*4c20*/  @P2 STG.E.U16 desc[UR38][R4.64+0xf0], R14 ;  /* 0x0000f00e04002986 */ /* 0x0001e2000c101526 */
[----:B------:R-:W-:Y:S05]  /*4c30*/  @!P3 BRA `(.L_x_153) ;  /* 0x000000000004b947 */ /* 0x000fea0003800000 */
[----:B------:R0:W5:Y:S02]  /*4c40*/  LDG.E.LTC128B.U16 R24, desc[UR38][R6.64+0xf2] ;  /* 0x0000f22606187981 */ /* 0x000164000c1e1520 */
.L_x_153:
[----:B------:R-:W-:Y:S05]  /*4c50*/  BSYNC B1 ;  /* 0x0000000000017941 */ /* 0x000fea0003800000 */
.L_x_152:
        /* <DEDUP_REMOVED lines=9> */
.L_x_155:
[----:B------:R-:W-:Y:S05]  /*4cf0*/  BSYNC B1 ;  /* 0x0000000000017941 */ /* 0x000fea0003800000 */
.L_x_154:
[----:B0----5:R-:W-:Y:S01]  /*4d00*/  HADD2.F32 R4, -RZ, R24.H0_H0 ;  /* 0x20000018ff047230 */ /* 0x021fe20000004100 */
[----:B------:R-:W-:Y:S01]  /*4d10*/  ISETP.GT.AND P1, PT, R3, 0x8, P1 ;  /* 0x000000080300780c */ /* 0x000fe20000f24270 */
[----:B------:R-:W-:Y:S03]  /*4d20*/  BSSY B1, `(.L_x_156) ;  /* 0x000000a000017945 */ /* 0x000fe60003800000 */
[----:B------:R-:W-:Y:S01]  /*4d30*/  FMUL R5, R4, R89 ;  /* 0x0000005904057220 */ /* 0x000fe20000400000 */
[----:B------:R-:W-:-:S03]  /*4d40*/  @P0 IMAD.MOV.U32 R4, RZ, RZ, R12 ;  /* 0x000000ffff040224 */ /* 0x000fc600078e000c */
[----:B------:R-:W-:-:S05]  /*4d50*/  FFMA R5, R86, R88, R5 ;  /* 0x0000005856057223 */ /* 0x000fca0000000005 */
[----:B------:R-:W-:-:S04]  /*4d60*/  F2FP.F16.F32.PACK_AB R5, RZ, R5 ;  /* 0x00000005ff05723e */ /* 0x000fc800000000ff */
[----:B-1-34-:R-:W-:Y:S01]  /*4d70*/  PRMT R6, R5, 0x7610, R6 ;  /* 0x0000761005067816 */ /* 0x01afe20000000006 */
[----:B------:R-:W-:-:S05]  /*4d80*/  @P0 IMAD.MOV.U32 R5, RZ, RZ, R13 ;  /* 0x000000ffff050224 */ /* 0x000fca00078e000d */
[----:B------:R0:W-:Y:S01]  /*4d90*/  @P0 STG.E.U16 desc[UR38][R4.64+0xf0], R6 ;  /* 0x0000f00604000986 */ /* 0x0001e2000c101526 */
[----:B------:R-:W-:Y:S05]  /*4da0*/  @!P1 BRA `(.L_x_157) ;  /* 0x0000000000049947 */ /* 0x000fea0003800000 */
[----:B------:R1:W5:Y:S02]  /*4db0*/  LDG.E.LTC128B.U16 R24, desc[UR38][R8.64+0xf2] ;  /* 0x0000f22608187981 */ /* 0x000364000c1e1520 */
.L_x_157:
[----:B------:R-:W-:Y:S05]  /*4dc0*/  BSYNC B1 ;  /* 0x0000000000017941 */ /* 0x000fea0003800000 */
.L_x_156:
[----:B------:R-:W-:Y:S05]  /*4dd0*/  @!P1 BRA `(.L_x_158) ;  /* 0x0000001000d09947 */ /* 0x000fea0003800000 */
[----:B-----5:R-:W-:-:S05]  /*4de0*/  HADD2.F32 R24, -RZ, R24.H0_H0 ;  /* 0x20000018ff187230 */ /* 0x020fca0000004100 */
[----:B------:R-:W-:-:S04]  /*4df0*/  FMUL R24, R24, R89 ;  /* 0x0000005918187220 */ /* 0x000fc80000400000 */
[----:B------:R-:W-:-:S05]  /*4e00*/  FFMA R24, R87, R88, R24 ;  /* 0x0000005857187223 */ /* 0x000fca0000000018 */
[----:B------:R-:W-:-:S05]  /*4e10*/  F2FP.F16.F32.PACK_AB R24, RZ, R24 ;  /* 0x00000018ff18723e */ /* 0x000fca00000000ff */
[----:B------:R3:W-:Y:S01]  /*4e20*/  STG.E.U16 desc[UR38][R12.64+0xf2], R24 ;  /* 0x0000f2180c007986 */ /* 0x0007e2000c101526 */
[----:B------:R-:W-:Y:S05]  /*4e30*/  BRA `(.L_x_158) ;  /* 0x0000001000b87947 */ /* 0x000fea0003800000 */
.L_x_33:
[----:B------:R-:W-:Y:S01]  /*4e40*/  ISETP.GT.AND P2, PT, R4, 0x1, PT ;  /* 0x000000010400780c */ /* 0x000fe20003f44270 */
[----:B------:R-:W-:Y:S01]  /*4e50*/  ULDC.64 UR4, c[0x0][0x5c0] ;  /* 0x0001700000047ab9 */ /* 0x000fe20000000a00 */
[-C--:B------:R-:W-:Y:S01]  /*4e60*/  FMUL R24, R24, R88.reuse ;  /* 0x0000005818187220 */ /* 0x080fe20000400000 */
[-C--:B------:R-:W-:Y:S01]  /*4e70*/  FMUL R25, R25, R88.reuse ;  /* 0x0000005819197220 */ /* 0x080fe20000400000 */
[----:B------:R-:W-:Y:S01]  /*4e80*/  ISETP.GT.AND P1, PT, R3, RZ, P2 ;  /* 0x000000ff0300720c */ /* 0x000fe20001724270 */
[-C--:B------:R-:W-:Y:S01]  /*4e90*/  FMUL R26, R26, R88.reuse ;  /* 0x000000581a1a7220 */ /* 0x080fe20000400000 */
[----:B------:R-:W-:Y:S01]  /*4ea0*/  LEA R6, P4, R104, UR4, 0x1 ;  /* 0x0000000468067c11 */ /* 0x000fe2000f8808ff */
[----:B------:R-:W-:Y:S01]  /*4eb0*/  FMUL R27, R27, R88 ;  /* 0x000000581b1b7220 */ /* 0x000fe20000400000 */
[----:B------:R-:W-:Y:S01]  /*4ec0*/  F2FP.F16.F32.PACK_AB R24, RZ, R24 ;  /* 0x00000018ff18723e */ /* 0x000fe200000000ff */
[-C--:B------:R-:W-:Y:S01]  /*4ed0*/  FMUL R28, R28, R88.reuse ;  /* 0x000000581c1c7220 */ /* 0x080fe20000400000 */
[----:B------:R-:W-:Y:S01]  /*4ee0*/  LEA.HI.X R7, R104, UR5, R115, 0x1, P4 ;  /* 0x0000000568077c11 */ /* 0x000fe2000a0f0c73 */
[-C--:B------:R-:W-:Y:S01]  /*4ef0*/  FMUL R29, R29, R88.reuse ;  /* 0x000000581d1d7220 */ /* 0x080fe20000400000 */
[----:B------:R-:W-:Y:S01]  /*4f00*/  F2FP.F16.F32.PACK_AB R25, RZ, R25 ;  /* 0x00000019ff19723e */ /* 0x000fe200000000ff */
[-C--:B------:R-:W-:Y:S01]  /*4f10*/  FMUL R30, R30, R88.reuse ;  /* 0x000000581e1e7220 */ /* 0x080fe20000400000 */
[----:B------:R-:W-:Y:S01]  /*4f20*/  ISETP.GT.AND P2, PT, R3, 0x8, P2 ;  /* 0x000000080300780c */ /* 0x000fe20001744270 */
[----:B------:R-:W-:Y:S01]  /*4f30*/  @P3 STG.E.U16 desc[UR38][R6.64], R24 ;  /* 0x0000001806003986 */ /* 0x000fe2000c101526 */
[C---:B------:R-:W-:Y:S01]  /*4f40*/  SHF.L.U64.HI R5, R90.reuse, 0x1, R91 ;  /* 0x000000015a057819 */ /* 0x040fe2000001025b */
[----:B------:R-:W-:Y:S01]  /*4f50*/  FMUL R31, R31, R88 ;  /* 0x000000581f1f7220 */ /* 0x000fe20000400000 */
[----:B------:R-:W-:Y:S01]  /*4f60*/  LEA R8, P3, R90, R6, 0x1 ;  /* 0x000000065a087211 */ /* 0x000fe200078608ff */
[----:B------:R-:W-:Y:S01]  /*4f70*/  @P1 STG.E.U16 desc[UR38][R6.64+0x2], R25 ;  /* 0x0000021906001986 */ /* 0x000fe2000c101526 */
[----:B------:R-:W-:Y:S01]  /*4f80*/  ISETP.GT.AND P1, PT, R3, 0x8, P0 ;  /* 0x000000080300780c */ /* 0x000fe20000724270 */
[----:B------:R-:W-:Y:S01]  /*4f90*/  FMUL R32, R32, R88 ;  /* 0x0000005820207220 */ /* 0x000fe20000400000 */
[----:B------:R-:W-:Y:S01]  /*4fa0*/  F2FP.F16.F32.PACK_AB R26, RZ, R26 ;  /* 0x0000001aff1a723e */ /* 0x000fe200000000ff */
[----:B------:R-:W-:Y:S01]  /*4fb0*/  IMAD.X R9, R5, 0x1, R7, P3 ;  /* 0x0000000105097824 */ /* 0x000fe200018e0607 */
[----:B------:R-:W-:Y:S01]  /*4fc0*/  F2FP.F16.F32.PACK_AB R27, RZ, R27 ;  /* 0x0000001bff1b723e */ /* 0x000fe200000000ff */
[-C--:B------:R-:W-:Y:S01]  /*4fd0*/  FMUL R33, R33, R88.reuse ;  /* 0x0000005821217220 */ /* 0x080fe20000400000 */
[----:B------:R-:W-:Y:S01]  /*4fe0*/  ISETP.GT.AND P0, PT, R4, 0x8, PT ;  /* 0x000000080400780c */ /* 0x000fe20003f04270 */
[----:B------:R-:W-:Y:S01]  /*4ff0*/  FMUL R34, R34, R88 ;  /* 0x0000005822227220 */ /* 0x000fe20000400000 */
[----:B------:R-:W-:Y:S01]  /*5000*/  F2FP.F16.F32.PACK_AB R28, RZ, R28 ;  /* 0x0000001cff1c723e */ /* 0x000fe200000000ff */
[-C--:B------:R-:W-:Y:S01]  /*5010*/  FMUL R35, R35, R88.reuse ;  /* 0x0000005823237220 */ /* 0x080fe20000400000 */
[C---:B------:R-:W-:Y:S01]  /*5020*/  ISETP.GT.AND P4, PT, R3.reuse, RZ, P0 ;  /* 0x000000ff0300720c */ /* 0x040fe20000784270 */
[-C--:B------:R-:W-:Y:S01]  /*5030*/  FMUL R36, R36, R88.reuse ;  /* 0x0000005824247220 */ /* 0x080fe20000400000 */
[----:B------:R-:W-:Y:S01]  /*5040*/  F2FP.F16.F32.PACK_AB R29, RZ, R29 ;  /* 0x0000001dff1d723e */ /* 0x000fe200000000ff */
[----:B------:R-:W-:Y:S01]  /*5050*/  @P1 STG.E.U16 desc[UR38][R8.64], R26 ;  /* 0x0000001a08001986 */ /* 0x000fe2000c101526 */
[----:B------:R-:W-:Y:S01]  /*5060*/  ISETP.GT.AND P1, PT, R3, 0x8, P0 ;  /* 0x000000080300780c */ /* 0x000fe20000724270 */
[----:B------:R-:W-:Y:S01]  /*5070*/  FMUL R37, R37, R88 ;  /* 0x0000005825257220 */ /* 0x000fe20000400000 */
[----:B------:R-:W-:Y:S01]  /*5080*/  F2FP.F16.F32.PACK_AB R30, RZ, R30 ;  /* 0x0000001eff1e723e */ /* 0x000fe200000000ff */
[----:B------:R-:W-:Y:S01]  /*5090*/  @P2 STG.E.U16 desc[UR38][R8.64+0x2], R27 ;  /* 0x0000021b08002986 */ /* 0x000fe2000c101526 */
[----:B------:R-:W-:Y:S01]  /*50a0*/  ISETP.GT.AND P2, PT, R4, 0x9, PT ;  /* 0x000000090400780c */ /* 0x000fe20003f44270 */
[-C--:B------:R-:W-:Y:S01]  /*50b0*/  FMUL R38, R38, R88.reuse ;  /* 0x0000005826267220 */ /* 0x080fe20000400000 */
[----:B------:R-:W-:Y:S01]  /*50c0*/  F2FP.F16.F32.PACK_AB R31, RZ, R31 ;  /* 0x0000001fff1f723e */ /* 0x000fe200000000ff */
[-C--:B------:R-:W-:Y:S01]  /*50d0*/  FMUL R39, R39, R88.reuse ;  /* 0x0000005827277220 */ /* 0x080fe20000400000 */
[C---:B------:R-:W-:Y:S01]  /*50e0*/  ISETP.GT.AND P3, PT, R3.reuse, RZ, P2 ;  /* 0x000000ff0300720c */ /* 0x040fe20001764270 */
[----:B------:R-:W-:Y:S01]  /*50f0*/  @P4 STG.E.U16 desc[UR38][R6.64+0x10], R28 ;  /* 0x0000101c06004986 */ /* 0x000fe2000c101526 */
[----:B------:R-:W-:Y:S01]  /*5100*/  ISETP.GT.AND P2, PT, R3, 0x8, P2 ;  /* 0x000000080300780c */ /* 0x000fe20001744270 */
[-C--:B------:R-:W-:Y:S01]  /*5110*/  FMUL R40, R40, R88.reuse ;  /* 0x0000005828287220 */ /* 0x080fe20000400000 */
[----:B------:R-:W-:Y:S01]  /*5120*/  ISETP.GT.AND P0, PT, R4, 0x10, PT ;  /* 0x000000100400780c */ /* 0x000fe20003f04270 */
[----:B------:R-:W-:Y:S01]  /*5130*/  FMUL R41, R41, R88 ;  /* 0x0000005829297220 */ /* 0x000fe20000400000 */
[----:B------:R-:W-:Y:S01]  /*5140*/  F2FP.F16.F32.PACK_AB R32, RZ, R32 ;  /* 0x00000020ff20723e */ /* 0x000fe200000000ff */
[-C--:B------:R-:W-:Y:S01]  /*5150*/  FMUL R42, R42, R88.reuse ;  /* 0x000000582a2a7220 */ /* 0x080fe20000400000 */
[----:B------:R-:W-:Y:S01]  /*5160*/  ISETP.GT.AND P4, PT, R3, RZ, P0 ;  /* 0x000000ff0300720c */ /* 0x000fe20000784270 */
[-C--:B------:R-:W-:Y:S01]  /*5170*/  FMUL R43, R43, R88.reuse ;  /* 0x000000582b2b7220 */ /* 0x080fe20000400000 */
[----:B------:R-:W-:Y:S01]  /*5180*/  F2FP.F16.F32.PACK_AB R33, RZ, R33 ;  /* 0x00000021ff21723e */ /* 0x000fe200000000ff */
[----:B------:R-:W-:Y:S01]  /*5190*/  FMUL R44, R44, R88 ;  /* 0x000000582c2c7220 */ /* 0x000fe20000400000 */
[----:B------:R-:W-:Y:S01]  /*51a0*/  F2FP.F16.F32.PACK_AB R34, RZ, R34 ;  /* 0x00000022ff22723e */ /* 0x000fe200000000ff */
[----:B------:R-:W-:Y:S01]  /*51b0*/  @P3 STG.E.U16 desc[UR38][R6.64+0x12], R29 ;  /* 0x0000121d06003986 */ /* 0x000fe2000c101526 */
[----:B------:R-:W-:Y:S01]  /*51c0*/  ISETP.GT.AND P3, PT, R4, 0x11, PT ;  /* 0x000000110400780c */ /* 0x000fe20003f64270 */
[-C--:B------:R-:W-:Y:S01]  /*51d0*/  FMUL R45, R45, R88.reuse ;  /* 0x000000582d2d7220 */ /* 0x080fe20000400000 */
[----:B------:R-:W-:Y:S01]  /*51e0*/  F2FP.F16.F32.PACK_AB R35, RZ, R35 ;  /* 0x00000023ff23723e */ /* 0x000fe200000000ff */
[----:B------:R-:W-:Y:S01]  /*51f0*/  @P1 STG.E.U16 desc[UR38][R8.64+0x10], R30 ;  /* 0x0000101e08001986 */ /* 0x000fe2000c101526 */
[C---:B------:R-:W-:Y:S01]  /*5200*/  ISETP.GT.AND P1, PT, R3.reuse, 0x8, P0 ;  /* 0x000000080300780c */ /* 0x040fe20000724270 */
[-C--:B------:R-:W-:Y:S01]  /*5210*/  FMUL R46, R46, R88.reuse ;  /* 0x000000582e2e7220 */ /* 0x080fe20000400000 */
[----:B------:R-:W-:Y:S01]  /*5220*/  ISETP.GT.AND P0, PT, R4, 0x18, PT ;  /* 0x000000180400780c */ /* 0x000fe20003f04270 */
[----:B------:R-:W-:Y:S01]  /*5230*/  @P2 STG.E.U16 desc[UR38][R8.64+0x12], R31 ;  /* 0x0000121f08002986 */ /* 0x000fe2000c101526 */
[----:B------:R-:W-:Y:S01]  /*5240*/  ISETP.GT.AND P2, PT, R3, RZ, P3 ;  /* 0x000000ff0300720c */ /* 0x000fe20001f44270 */
[-C--:B------:R-:W-:Y:S01]  /*5250*/  FMUL R47, R47, R88.reuse ;  /* 0x000000582f2f7220 */ /* 0x080fe20000400000 */
[C---:B------:R-:W-:Y:S01]  /*5260*/  ISETP.GT.AND P3, PT, R3.reuse, 0x8, P3 ;  /* 0x000000080300780c */ /* 0x040fe20001f64270 */
[----:B------:R-:W-:Y:S01]  /*5270*/  @P4 STG.E.U16 desc[UR38][R6.64+0x20], R32 ;  /* 0x0000202006004986 */ /* 0x000fe2000c101526 */
[----:B------:R-:W-:Y:S01]  /*5280*/  ISETP.GT.AND P4, PT, R3, RZ, P0 ;  /* 0x000000ff0300720c */ /* 0x000fe20000784270 */
[----:B------:R-:W-:Y:S01]  /*5290*/  FMUL R48, R48, R88 ;  /* 0x0000005830307220 */ /* 0x000fe20000400000 */
[----:B------:R-:W-:Y:S01]  /*52a0*/  F2FP.F16.F32.PACK_AB R36, RZ, R36 ;  /* 0x00000024ff24723e */ /* 0x000fe200000000ff */
[-C--:B------:R-:W-:Y:S01]  /*52b0*/  FMUL R49, R49, R88.reuse ;  /* 0x0000005831317220 */ /* 0x080fe20000400000 */
[----:B------:R-:W-:Y:S01]  /*52c0*/  F2FP.F16.F32.PACK_AB R37, RZ, R37 ;  /* 0x00000025ff25723e */ /* 0x000fe200000000ff */
[----:B------:R-:W-:Y:S01]  /*52d0*/  FMUL R50, R50, R88 ;  /* 0x0000005832327220 */ /* 0x000fe20000400000 */
[----:B------:R-:W-:Y:S01]  /*52e0*/  F2FP.F16.F32.PACK_AB R38, RZ, R38 ;  /* 0x00000026ff26723e */ /* 0x000fe200000000ff */
[----:B------:R-:W-:Y:S01]  /*52f0*/  FMUL R51, R51, R88 ;  /* 0x0000005833337220 */ /* 0x000fe20000400000 */
[----:B------:R-:W-:Y:S01]  /*5300*/  F2FP.F16.F32.PACK_AB R39, RZ, R39 ;  /* 0x00000027ff27723e */ /* 0x000fe200000000ff */
[----:B------:R-:W-:Y:S01]  /*5310*/  @P2 STG.E.U16 desc[UR38][R6.64+0x22], R33 ;  /* 0x0000222106002986 */ /* 0x000fe2000c101526 */
[----:B------:R-:W-:Y:S01]  /*5320*/  F2FP.F16.F32.PACK_AB R40, RZ, R40 ;  /* 0x00000028ff28723e */ /* 0x000fe200000000ff */
[-C--:B------:R-:W-:Y:S01]  /*5330*/  FMUL R52, R52, R88.reuse ;  /* 0x0000005834347220 */ /* 0x080fe20000400000 */
[----:B------:R-:W-:Y:S01]  /*5340*/  F2FP.F16.F32.PACK_AB R41, RZ, R41 ;  /* 0x00000029ff29723e */ /* 0x000fe200000000ff */
[----:B------:R-:W-:Y:S01]  /*5350*/  @P1 STG.E.U16 desc[UR38][R8.64+0x20], R34 ;  /* 0x0000202208001986 */ /* 0x000fe2000c101526 */
[----:B------:R-:W-:Y:S01]  /*5360*/  ISETP.GT.AND P1, PT, R3, 0x8, P0 ;  /* 0x000000080300780c */ /* 0x000fe20000724270 */
[-C--:B------:R-:W-:Y:S01]  /*5370*/  FMUL R53, R53, R88.reuse ;  /* 0x0000005835357220 */ /* 0x080fe20000400000 */
[C---:B------:R-:W-:Y:S01]  /*5380*/  ISETP.GT.AND P0, PT, R4.reuse, 0x20, PT ;  /* 0x000000200400780c */ /* 0x040fe20003f04270 */
[----:B------:R-:W-:Y:S01]  /*5390*/  @P3 STG.E.U16 desc[UR38][R8.64+0x22], R35 ;  /* 0x0000222308003986 */ /* 0x000fe2000c101526 */
[----:B------:R-:W-:Y:S01]  /*53a0*/  ISETP.GT.AND P3, PT, R4, 0x19, PT ;  /* 0x000000190400780c */ /* 0x000fe20003f64270 */
[----:B------:R-:W-:Y:S01]  /*53b0*/  FMUL R54, R54, R88 ;  /* 0x0000005836367220 */ /* 0x000fe20000400000 */
[----:B------:R-:W-:Y:S01]  /*53c0*/  F2FP.F16.F32.PACK_AB R42, RZ, R42 ;  /* 0x0000002aff2a723e */ /* 0x000fe200000000ff */
[----:B------:R-:W-:Y:S01]  /*53d0*/  @P4 STG.E.U16 desc[UR38][R6.64+0x30], R36 ;  /* 0x0000302406004986 */ /* 0x000fe2000c101526 */
[----:B------:R-:W-:Y:S01]  /*53e0*/  ISETP.GT.AND P2, PT, R3, RZ, P3 ;  /* 0x000000ff0300720c */ /* 0x000fe20001f44270 */
[-C--:B------:R-:W-:Y:S01]  /*53f0*/  FMUL R55, R55, R88.reuse ;  /* 0x0000005837377220 */ /* 0x080fe20000400000 */
[C---:B------:R-:W-:Y:S01]  /*5400*/  ISETP.GT.AND P3, PT, R3.reuse, 0x8, P3 ;  /* 0x000000080300780c */ /* 0x040fe20001f64270 */
[-C--:B------:R-:W-:Y:S01]  /*5410*/  FMUL R56, R56, R88.reuse ;  /* 0x0000005838387220 */ /* 0x080fe20000400000 */
[----:B------:R-:W-:Y:S01]  /*5420*/  ISETP.GT.AND P4, PT, R3, RZ, P0 ;  /* 0x000000ff0300720c */ /* 0x000fe20000784270 */
[-C--:B------:R-:W-:Y:S01]  /*5430*/  FMUL R57, R57, R88.reuse ;  /* 0x0000005839397220 */ /* 0x080fe20000400000 */
[----:B------:R-:W-:Y:S01]  /*5440*/  F2FP.F16.F32.PACK_AB R43, RZ, R43 ;  /* 0x0000002bff2b723e */ /* 0x000fe200000000ff */
[----:B------:R-:W-:Y:S01]  /*5450*/  FMUL R58, R58, R88 ;  /* 0x000000583a3a7220 */ /* 0x000fe20000400000 */
[----:B------:R-:W-:Y:S01]  /*5460*/  F2FP.F16.F32.PACK_AB R44, RZ, R44 ;  /* 0x0000002cff2c723e */ /* 0x000fe200000000ff */
[-C--:B------:R-:W-:Y:S01]  /*5470*/  FMUL R59, R59, R88.reuse ;  /* 0x000000583b3b7220 */ /* 0x080fe20000400000 */
[----:B------:R-:W-:Y:S01]  /*5480*/  F2FP.F16.F32.PACK_AB R45, RZ, R45 ;  /* 0x0000002dff2d723e */ /* 0x000fe200000000ff */
[----:B------:R-:W-:Y:S01]  /*5490*/  FMUL R60, R60, R88 ;  /* 0x000000583c3c7220 */ /* 0x000fe20000400000 */
[----:B------:R-:W-:Y:S01]  /*54a0*/  F2FP.F16.F32.PACK_AB R46, RZ, R46 ;  /* 0x0000002eff2e723e */ /* 0x000fe200000000ff */
[----:B------:R-:W-:Y:S01]  /*54b0*/  @P2 STG.E.U16 desc[UR38][R6.64+0x32], R37 ;  /* 0x0000322506002986 */ /* 0x000fe2000c101526 */
[----:B------:R-:W-:Y:S01]  /*54c0*/  F2FP.F16.F32.PACK_AB R47, RZ, R47 ;  /* 0x0000002fff2f723e */ /* 0x000fe200000000ff */
[----:B------:R-:W-:Y:S01]  /*54d0*/  FMUL R61, R61, R88 ;  /* 0x000000583d3d7220 */ /* 0x000fe20000400000 */
[----:B------:R-:W-:Y:S01]  /*54e0*/  F2FP.F16.F32.PACK_AB R48, RZ, R48 ;  /* 0x00000030ff30723e */ /* 0x000fe200000000ff */
[----:B------:R-:W-:Y:S01]  /*54f0*/  @P1 STG.E.U16 desc[UR38][R8.64+0x30], R38 ;  /* 0x0000302608001986 */ /* 0x000fe2000c101526 */
[----:B------:R-:W-:Y:S01]  /*5500*/  ISETP.GT.AND P1, PT, R3, 0x8, P0 ;  /* 0x000000080300780c */ /* 0x000fe20000724270 */
[-C--:B------:R-:W-:Y:S01]  /*5510*/  FMUL R62, R62, R88.reuse ;  /* 0x000000583e3e7220 */ /* 0x080fe20000400000 */
[C---:B------:R-:W-:Y:S01]  /*5520*/  ISETP.GT.AND P0, PT, R4.reuse, 0x28, PT ;  /* 0x000000280400780c */ /* 0x040fe20003f04270 */
[----:B------:R-:W-:Y:S01]  /*5530*/  @P3 STG.E.U16 desc[UR38][R8.64+0x32], R39 ;  /* 0x0000322708003986 */ /* 0x000fe2000c101526 */
[----:B------:R-:W-:Y:S01]  /*5540*/  ISETP.GT.AND P3, PT, R4, 0x21, PT ;  /* 0x000000210400780c */ /* 0x000fe20003f64270 */
[-C--:B------:R-:W-:Y:S01]  /*5550*/  FMUL R63, R63, R88.reuse ;  /* 0x000000583f3f7220 */ /* 0x080fe20000400000 */
[----:B------:R-:W-:Y:S01]  /*5560*/  F2FP.F16.F32.PACK_AB R49, RZ, R49 ;  /* 0x00000031ff31723e */ /* 0x000fe200000000ff */
[----:B------:R-:W-:Y:S01]  /*5570*/  @P4 STG.E.U16 desc[UR38][R6.64+0x40], R40 ;  /* 0x0000402806004986 */ /* 0x000fe2000c101526 */
[C---:B------:R-:W-:Y:S01]  /*5580*/  ISETP.GT.AND P2, PT, R3.reuse, RZ, P3 ;  /* 0x000000ff0300720c */ /* 0x040fe20001f44270 */
[-C--:B------:R-:W-:Y:S01]  /*5590*/  FMUL R64, R64, R88.reuse ;  /* 0x0000005840407220 */ /* 0x080fe20000400000 */
[----:B------:R-:W-:Y:S01]  /*55a0*/  ISETP.GT.AND P3, PT, R3, 0x8, P3 ;  /* 0x000000080300780c */ /* 0x000fe20001f64270 */
[-C--:B------:R-:W-:Y:S01]  /*55b0*/  FMUL R65, R65, R88.reuse ;  /* 0x0000005841417220 */ /* 0x080fe20000400000 */
        /* <DEDUP_REMOVED lines=62> */
[----:B------:R-:W-:-:S02]  /*59a0*/  F2FP.F16.F32.PACK_AB R68, RZ, R68 ;  /* 0x00000044ff44723e */ /* 0x000fc400000000ff */
[----:B------:R-:W-:Y:S01]  /*59b0*/  F2FP.F16.F32.PACK_AB R69, RZ, R69 ;  /* 0x00000045ff45723e */ /* 0x000fe200000000ff */
[----:B------:R-:W-:Y:S01]  /*59c0*/  @P1 STG.E.U16 desc[UR38][R8.64+0x60], R50 ;  /* 0x0000603208001986 */ /* 0x000fe2000c101526 */
[C---:B------:R-:W-:Y:S02]  /*59d0*/  ISETP.GT.AND P1, PT, R3.reuse, 0x8, P0 ;  /* 0x000000080300780c */ /* 0x040fe40000724270 */
[C---:B------:R-:W-:Y:S01]  /*59e0*/  ISETP.GT.AND P0, PT, R4.reuse, 0x40, PT ;  /* 0x000000400400780c */ /* 0x040fe20003f04270 */
[----:B------:R-:W-:Y:S01]  /*59f0*/  @P3 STG.E.U16 desc[UR38][R8.64+0x62], R51 ;  /* 0x0000623308003986 */ /* 0x000fe2000c101526 */
[----:B------:R-:W-:Y:S02]  /*5a00*/  ISETP.GT.AND P3, PT, R4, 0x39, PT ;  /* 0x000000390400780c */ /* 0x000fe40003f64270 */
[----:B------:R-:W-:Y:S01]  /*5a10*/  F2FP.F16.F32.PACK_AB R70, RZ, R70 ;  /* 0x00000046ff46723e */ /* 0x000fe200000000ff */
[----:B------:R-:W-:Y:S01]  /*5a20*/  @P4 STG.E.U16 desc[UR38][R6.64+0x70], R52 ;  /* 0x0000703406004986 */ /* 0x000fe2000c101526 */
[----:B------:R-:W-:-:S02]  /*5a30*/  ISETP.GT.AND P2, PT, R3, RZ, P3 ;  /* 0x000000ff0300720c */ /* 0x000fc40001f44270 */
[C---:B------:R-:W-:Y:S02]  /*5a40*/  ISETP.GT.AND P3, PT, R3.reuse, 0x8, P3 ;  /* 0x000000080300780c */ /* 0x040fe40001f64270 */
[----:B------:R-:W-:Y:S02]  /*5a50*/  ISETP.GT.AND P4, PT, R3, RZ, P0 ;  /* 0x000000ff0300720c */ /* 0x000fe40000784270 */
[----:B------:R-:W-:Y:S02]  /*5a60*/  F2FP.F16.F32.PACK_AB R71, RZ, R71 ;  /* 0x00000047ff47723e */ /* 0x000fe400000000ff */
[----:B------:R-:W-:Y:S02]  /*5a70*/  F2FP.F16.F32.PACK_AB R72, RZ, R72 ;  /* 0x00000048ff48723e */ /* 0x000fe400000000ff */
[----:B------:R-:W-:Y:S02]  /*5a80*/  F2FP.F16.F32.PACK_AB R73, RZ, R73 ;  /* 0x00000049ff49723e */ /* 0x000fe400000000ff */
        /* <DEDUP_REMOVED lines=33> */
[----:B------:R-:W-:-:S03]  /*5ca0*/  F2FP.F16.F32.PACK_AB R87, RZ, R87 ;  /* 0x00000057ff57723e */ /* 0x000fc600000000ff */
[----:B------:R-:W-:Y:S04]  /*5cb0*/  @P2 STG.E.U16 desc[UR38][R6.64+0x92], R61 ;  /* 0x0000923d06002986 */ /* 0x000fe8000c101526 */
[----:B------:R-:W-:Y:S01]  /*5cc0*/  @P1 STG.E.U16 desc[UR38][R8.64+0x90], R62 ;  /* 0x0000903e08001986 */ /* 0x000fe2000c101526 */
[----:B------:R-:W-:Y:S02]  /*5cd0*/  ISETP.GT.AND P1, PT, R3, 0x8, P0 ;  /* 0x000000080300780c */ /* 0x000fe40000724270 */
[C---:B------:R-:W-:Y:S01]  /*5ce0*/  ISETP.GT.AND P0, PT, R4.reuse, 0x58, PT ;  /* 0x000000580400780c */ /* 0x040fe20003f04270 */
[----:B------:R-:W-:Y:S01]  /*5cf0*/  @P3 STG.E.U16 desc[UR38][R8.64+0x92], R63 ;  /* 0x0000923f08003986 */ /* 0x000fe2000c101526 */
[----:B------:R-:W-:-:S03]  /*5d00*/  ISETP.GT.AND P3, PT, R4, 0x51, PT ;  /* 0x000000510400780c */ /* 0x000fc60003f64270 */
[----:B------:R-:W-:Y:S01]  /*5d10*/  @P4 STG.E.U16 desc[UR38][R6.64+0xa0], R64 ;  /* 0x0000a04006004986 */ /* 0x000fe2000c101526 */
[C---:B------:R-:W-:Y:S02]  /*5d20*/  ISETP.GT.AND P2, PT, R3.reuse, RZ, P3 ;  /* 0x000000ff0300720c */ /* 0x040fe40001f44270 */
[C---:B------:R-:W-:Y:S02]  /*5d30*/  ISETP.GT.AND P3, PT, R3.reuse, 0x8, P3 ;  /* 0x000000080300780c */ /* 0x040fe40001f64270 */
[----:B------:R-:W-:-:S09]  /*5d40*/  ISETP.GT.AND P4, PT, R3, RZ, P0 ;  /* 0x000000ff0300720c */ /* 0x000fd20000784270 */
        /* <DEDUP_REMOVED lines=9> */
[C---:B------:R-:W-:Y:S02]  /*5de0*/  ISETP.GT.AND P3, PT, R3.reuse, RZ, P0 ;  /* 0x000000ff0300720c */ /* 0x040fe40000764270 */
[----:B------:R-:W-:-:S07]  /*5df0*/  ISETP.GT.AND P0, PT, R3, 0x8, P0 ;  /* 0x000000080300780c */ /* 0x000fce0000704270 */
[----:B------:R-:W-:Y:S04]  /*5e00*/  @P2 STG.E.U16 desc[UR38][R6.64+0xb2], R69 ;  /* 0x0000b24506002986 */ /* 0x000fe8000c101526 */
[----:B------:R-:W-:Y:S01]  /*5e10*/  @P1 STG.E.U16 desc[UR38][R8.64+0xb0], R70 ;  /* 0x0000b04608001986 */ /* 0x000fe2000c101526 */
[----:B------:R-:W-:-:S03]  /*5e20*/  ISETP.GT.AND P1, PT, R4, 0x68, PT ;  /* 0x000000680400780c */ /* 0x000fc60003f24270 */
        /* <DEDUP_REMOVED lines=11> */
[C---:B------:R-:W-:Y:S02]  /*5ee0*/  ISETP.GT.AND P2, PT, R3.reuse, RZ, P0 ;  /* 0x000000ff0300720c */ /* 0x040fe40000744270 */
[----:B------:R-:W-:Y:S01]  /*5ef0*/  ISETP.GT.AND P0, PT, R3, 0x8, P0 ;  /* 0x000000080300780c */ /* 0x000fe20000704270 */
[----:B------:R-:W-:Y:S01]  /*5f00*/  @P3 STG.E.U16 desc[UR38][R6.64+0xd0], R76 ;  /* 0x0000d04c06003986 */ /* 0x000fe2000c101526 */
[----:B------:R-:W-:-:S04]  /*5f10*/  ISETP.GT.AND P3, PT, R4, 0x70, PT ;  /* 0x000000700400780c */ /* 0x000fc80003f64270 */
[C---:B------:R-:W-:Y:S02]  /*5f20*/  ISETP.GT.AND P4, PT, R3.reuse, RZ, P3 ;  /* 0x000000ff0300720c */ /* 0x040fe40001f84270 */
[----:B------:R-:W-:-:S03]  /*5f30*/  ISETP.GT.AND P3, PT, R3, 0x8, P3 ;  /* 0x000000080300780c */ /* 0x000fc60001f64270 */
[----:B------:R-:W-:Y:S01]  /*5f40*/  @P2 STG.E.U16 desc[UR38][R6.64+0xd2], R77 ;  /* 0x0000d24d06002986 */ /* 0x000fe2000c101526 */
[----:B------:R-:W-:-:S03]  /*5f50*/  ISETP.GT.AND P2, PT, R4, 0x79, PT ;  /* 0x000000790400780c */ /* 0x000fc60003f44270 */
[----:B------:R-:W-:Y:S01]  /*5f60*/  @P1 STG.E.U16 desc[UR38][R8.64+0xd0], R78 ;  /* 0x0000d04e08001986 */ /* 0x000fe2000c101526 */
[----:B------:R-:W-:-:S03]  /*5f70*/  ISETP.GT.AND P1, PT, R4, 0x78, PT ;  /* 0x000000780400780c */ /* 0x000fc60003f24270 */
[----:B------:R-:W-:Y:S01]  /*5f80*/  @P0 STG.E.U16 desc[UR38][R8.64+0xd2], R79 ;  /* 0x0000d24f08000986 */ /* 0x000fe2000c101526 */
[----:B------:R-:W-:-:S03]  /*5f90*/  ISETP.GT.AND P0, PT, R4, 0x71, PT ;  /* 0x000000710400780c */ /* 0x000fc60003f04270 */
[----:B------:R-:W-:Y:S01]  /*5fa0*/  @P4 STG.E.U16 desc[UR38][R6.64+0xe0], R80 ;  /* 0x0000e05006004986 */ /* 0x000fe2000c101526 */
[C---:B------:R-:W-:Y:S02]  /*5fb0*/  ISETP.GT.AND P4, PT, R3.reuse, RZ, P0 ;  /* 0x000000ff0300720c */ /* 0x040fe40000784270 */
[----:B------:R-:W-:-:S11]  /*5fc0*/  ISETP.GT.AND P0, PT, R3, 0x8, P0 ;  /* 0x000000080300780c */ /* 0x000fd60000704270 */
[----:B------:R-:W-:Y:S02]  /*5fd0*/  @P4 IMAD.MOV.U32 R4, RZ, RZ, R6 ;  /* 0x000000ffff044224 */ /* 0x000fe400078e0006 */
[----:B------:R-:W-:-:S05]  /*5fe0*/  @P4 IMAD.MOV.U32 R5, RZ, RZ, R7 ;  /* 0x000000ffff054224 */ /* 0x000fca00078e0007 */
[----:B------:R0:W-:Y:S01]  /*5ff0*/  @P4 STG.E.U16 desc[UR38][R4.64+0xe2], R81 ;  /* 0x0000e25104004986 */ /* 0x0001e2000c101526 */
[C---:B------:R-:W-:Y:S02]  /*6000*/  ISETP.GT.AND P4, PT, R3.reuse, RZ, P2 ;  /* 0x000000ff0300720c */ /* 0x040fe40001784270 */
[----:B------:R-:W-:Y:S01]  /*6010*/  ISETP.GT.AND P2, PT, R3, 0x8, P2 ;  /* 0x000000080300780c */ /* 0x000fe20001744270 */
[----:B0-----:R-:W-:Y:S02]  /*6020*/  @P3 IMAD.MOV.U32 R4, RZ, RZ, R8 ;  /* 0x000000ffff043224 */ /* 0x001fe400078e0008 */
[----:B------:R-:W-:-:S05]  /*6030*/  @P3 IMAD.MOV.U32 R5, RZ, RZ, R9 ;  /* 0x000000ffff053224 */ /* 0x000fca00078e0009 */
[----:B------:R0:W-:Y:S01]  /*6040*/  @P3 STG.E.U16 desc[UR38][R4.64+0xe0], R82 ;  /* 0x0000e05204003986 */ /* 0x0001e2000c101526 */
[C---:B------:R-:W-:Y:S02]  /*6050*/  ISETP.GT.AND P3, PT, R3.reuse, RZ, P1 ;  /* 0x000000ff0300720c */ /* 0x040fe40000f64270 */
[----:B------:R-:W-:Y:S01]  /*6060*/  ISETP.GT.AND P1, PT, R3, 0x8, P1 ;  /* 0x000000080300780c */ /* 0x000fe20000f24270 */
[----:B0-----:R-:W-:Y:S02]  /*6070*/  @P0 IMAD.MOV.U32 R4, RZ, RZ, R8 ;  /* 0x000000ffff040224 */ /* 0x001fe400078e0008 */
[----:B------:R-:W-:-:S05]  /*6080*/  @P0 IMAD.MOV.U32 R5, RZ, RZ, R9 ;  /* 0x000000ffff050224 */ /* 0x000fca00078e0009 */
[----:B------:R0:W-:Y:S03]  /*6090*/  @P0 STG.E.U16 desc[UR38][R4.64+0xe2], R83 ;  /* 0x0000e25304000986 */ /* 0x0001e6000c101526 */
[----:B0-----:R-:W-:Y:S02]  /*60a0*/  @P3 IMAD.MOV.U32 R4, RZ, RZ, R6 ;  /* 0x000000ffff043224 */ /* 0x001fe400078e0006 */
[----:B------:R-:W-:-:S05]  /*60b0*/  @P3 IMAD.MOV.U32 R5, RZ, RZ, R7 ;  /* 0x000000ffff053224 */ /* 0x000fca00078e0007 */
[----:B------:R0:W-:Y:S04]  /*60c0*/  @P3 STG.E.U16 desc[UR38][R4.64+0xf0], R84 ;  /* 0x0000f05404003986 */ /* 0x0001e8000c101526 */
[----:B------:R4:W-:Y:S01]  /*60d0*/  @P4 STG.E.U16 desc[UR38][R6.64+0xf2], R85 ;  /* 0x0000f25506004986 */ /* 0x0009e2000c101526 */
[----:B0-----:R-:W-:Y:S02]  /*60e0*/  @P1 IMAD.MOV.U32 R4, RZ, RZ, R8 ;  /* 0x000000ffff041224 */ /* 0x001fe400078e0008 */
[----:B------:R-:W-:-:S05]  /*60f0*/  @P1 IMAD.MOV.U32 R5, RZ, RZ, R9 ;  /* 0x000000ffff051224 */ /* 0x000fca00078e0009 */
[----:B------:R4:W-:Y:S04]  /*6100*/  @P1 STG.E.U16 desc[UR38][R4.64+0xf0], R86 ;  /* 0x0000f05604001986 */ /* 0x0009e8000c101526 */
[----:B------:R4:W-:Y:S02]  /*6110*/  @P2 STG.E.U16 desc[UR38][R8.64+0xf2], R87 ;  /* 0x0000f25708002986 */ /* 0x0009e4000c101526 */
.L_x_158:
[----:B------:R-:W-:Y:S05]  /*6120*/  BSYNC B0 ;  /* 0x0000000000007941 */ /* 0x000fea0003800000 */
.L_x_32:
[----:B------:R-:W-:Y:S01]  /*6130*/  IADD3 R16, P0, R16, UR36, RZ ;  /* 0x0000002410107c10 */ /* 0x000fe2000ff1e0ff */
[----:B------:R-:W-:Y:S01]  /*6140*/  ULDC.64 UR4, c[0x0][0x650] ;  /* 0x0001940000047ab9 */ /* 0x000fe20000000a00 */
[----:B------:R-:W-:Y:S01]  /*6150*/  PRMT R3, RZ, 0x7610, R3 ;  /* 0x00007610ff037816 */ /* 0x000fe20000000003 */
[----:B------:R-:W-:Y:S01]  /*6160*/  IMAD.MOV.U32 R100, RZ, RZ, -0x1 ;  /* 0xffffffffff647424 */ /* 0x000fe200078e00ff */
[----:B------:R-:W-:Y:S01]  /*6170*/  IADD3.X R17, R17, UR42, RZ, P0, !PT ;  /* 0x0000002a11117c10 */ /* 0x000fe200087fe4ff */
[----:B------:R-:W-:Y:S01]  /*6180*/  IMAD.MOV.U32 R99, RZ, RZ, -0x1 ;  /* 0xffffffffff637424 */ /* 0x000fe200078e00ff */
[----:B------:R-:W-:-:S04]  /*6190*/  ISETP.GE.U32.AND P0, PT, R16, UR4, PT ;  /* 0x0000000410007c0c */ /* 0x000fc8000bf06070 */
[----:B------:R-:W-:-:S13]  /*61a0*/  ISETP.GE.U32.AND.EX P0, PT, R17, UR5, PT, P0 ;  /* 0x0000000511007c0c */ /* 0x000fda000bf06100 */
[----:B------:R-:W-:Y:S05]  /*61b0*/  @P0 BRA `(.L_x_159) ;  /* 0x00000004004c0947 */ /* 0x000fea0003800000 */
[----:B------:R-:W0:Y:S01]  /*61c0*/  LDC.64 R10, c[0x0][0x628] ;  /* 0x00018a00ff0a7b82 */ /* 0x000e220000000a00 */
[----:B---3--:R-:W3:Y:S01]  /*61d0*/  S2R R12, SR_CTAID.X ;  /* 0x00000000000c7919 */ /* 0x008ee20000002500 */
[----:B-12-4-:R-:W-:Y:S02]  /*61e0*/  IMAD.MOV.U32 R8, RZ, RZ, R16 ;  /* 0x000000ffff087224 */ /* 0x016fe400078e0010 */
[----:B------:R-:W-:Y:S01]  /*61f0*/  IMAD.MOV.U32 R9, RZ, RZ, R17 ;  /* 0x000000ffff097224 */ /* 0x000fe200078e0011 */
[----:B------:R-:W1:Y:S03]  /*6200*/  S2R R20, SR_CTAID.Y ;  /* 0x0000000000147919 */ /* 0x000e660000002600 */
[----:B------:R-:W2:Y:S08]  /*6210*/  LDC R0, c[0x0][0x630] ;  /* 0x00018c00ff007b82 */ /* 0x000eb00000000800 */
[----:B------:R-:W4:Y:S01]  /*6220*/  LDC.64 R14, c[0x0][0x620] ;  /* 0x00018800ff0e7b82 */ /* 0x000f220000000a00 */
[----:B0-----:R-:W-:-:S04]  /*6230*/  ISETP.NE.U32.AND P0, PT, R10, RZ, PT ;  /* 0x000000ff0a00720c */ /* 0x001fc80003f05070 */
[----:B------:R-:W-:-:S13]  /*6240*/  ISETP.NE.AND.EX P0, PT, R11, RZ, PT, P0 ;  /* 0x000000ff0b00720c */ /* 0x000fda0003f05300 */
[----:B-1234-:R-:W-:Y:S05]  /*6250*/  @!P0 BRA `(.L_x_160) ;  /* 0x0000000000288947 */ /* 0x01efea0003800000 */
        /* <DEDUP_REMOVED lines=10> */
.L_x_160:
[-CC-:B------:R-:W-:Y:S01]  /*6300*/  SHF.R.U64 R99, R8, R0.reuse, R9.reuse ;  /* 0x0000000008637219 */ /* 0x180fe20000001209 */
[----:B------:R-:W0:Y:S01]  /*6310*/  LDC.64 R26, c[0x0][0x640] ;  /* 0x00019000ff1a7b82 */ /* 0x000e220000000a00 */
[----:B------:R-:W-:Y:S01]  /*6320*/  SHF.R.U32.HI R0, RZ, R0, R9 ;  /* 0x00000000ff007219 */ /* 0x000fe20000011609 */
[----:B------:R-:W-:Y:S01]  /*6330*/  ULDC UR4, c[0x0][0x150] ;  /* 0x0000540000047ab9 */ /* 0x000fe20000000800 */
[----:B------:R-:W-:Y:S02]  /*6340*/  IADD3 R3, P0, RZ, -R99, RZ ;  /* 0x80000063ff037210 */ /* 0x000fe40007f1e0ff */
[----:B------:R-:W-:-:S03]  /*6350*/  I2FP.F32.U32 R7, R12 ;  /* 0x0000000c00077245 */ /* 0x000fc60000201000 */
[----:B------:R-:W1:Y:S01]  /*6360*/  LDC R6, c[0x0][0x618] ;  /* 0x00018600ff067b82 */ /* 0x000e620000000800 */
[----:B------:R-:W-:Y:S02]  /*6370*/  IMAD.X R5, RZ, RZ, ~R0, P0 ;  /* 0x000000ffff057224 */ /* 0x000fe400000e0e00 */
[----:B------:R-:W-:Y:S01]  /*6380*/  FMUL R7, R7, UR4 ;  /* 0x0000000407077c20 */ /* 0x000fe20008400000 */
[----:B------:R-:W-:Y:S01]  /*6390*/  ULDC UR4, c[0x0][0x154] ;  /* 0x0000550000047ab9 */ /* 0x000fe20000000800 */
[-C--:B------:R-:W-:Y:S02]  /*63a0*/  IMAD R0, R5, R14.reuse, RZ ;  /* 0x0000000e05007224 */ /* 0x080fe400078e02ff */
[C---:B------:R-:W-:Y:S01]  /*63b0*/  IMAD.WIDE.U32 R4, R3.reuse, R14, R16 ;  /* 0x0000000e03047225 */ /* 0x040fe200078e0010 */
[----:B------:R-:W2:Y:S01]  /*63c0*/  LDC R11, c[0x0][0x608] ;  /* 0x00018200ff0b7b82 */ /* 0x000ea20000000800 */
[----:B------:R-:W3:Y:S02]  /*63d0*/  F2I.U32.TRUNC.NTZ R7, R7 ;  /* 0x0000000700077305 */ /* 0x000ee4000020f000 */
[----:B------:R-:W-:-:S04]  /*63e0*/  IMAD R3, R3, R15, R0 ;  /* 0x0000000f03037224 */ /* 0x000fc800078e0200 */
[----:B------:R-:W-:Y:S01]  /*63f0*/  IMAD.IADD R3, R5, 0x1, R3 ;  /* 0x0000000105037824 */ /* 0x000fe200078e0203 */
[----:B------:R-:W4:Y:S01]  /*6400*/  LDC R8, c[0x0][0x658] ;  /* 0x00019600ff087b82 */ /* 0x000f220000000800 */
[----:B------:R-:W-:Y:S02]  /*6410*/  I2FP.F32.U32 R5, R20 ;  /* 0x0000001400057245 */ /* 0x000fe40000201000 */
[----:B0-----:R-:W-:-:S04]  /*6420*/  ISETP.NE.U32.AND P0, PT, R26, RZ, PT ;  /* 0x000000ff1a00720c */ /* 0x001fc80003f05070 */
[----:B------:R-:W-:Y:S01]  /*6430*/  ISETP.NE.AND.EX P0, PT, R27, RZ, PT, P0 ;  /* 0x000000ff1b00720c */ /* 0x000fe20003f05300 */
[----:B------:R-:W0:Y:S01]  /*6440*/  LDC R9, c[0x0][0x144] ;  /* 0x00005100ff097b82 */ /* 0x000e220000000800 */
[-C--:B-1----:R-:W-:Y:S01]  /*6450*/  SHF.R.U64 R13, R4, R6.reuse, R3 ;  /* 0x00000006040d7219 */ /* 0x082fe20000001203 */
[----:B---3--:R-:W-:Y:S01]  /*6460*/  IMAD.MOV R7, RZ, RZ, -R7 ;  /* 0x000000ffff077224 */ /* 0x008fe200078e0a07 */
[----:B------:R-:W-:Y:S01]  /*6470*/  SHF.R.U32.HI R0, RZ, R6, R3 ;  /* 0x00000006ff007219 */ /* 0x000fe20000011603 */
[----:B------:R-:W-:-:S04]  /*6480*/  FMUL R6, R5, UR4 ;  /* 0x0000000405067c20 */ /* 0x000fc80008400000 */
[----:B------:R-:W1:Y:S01]  /*6490*/  LDC R21, c[0x0][0x148] ;  /* 0x00005200ff157b82 */ /* 0x000e620000000800 */
[----:B------:R3:W0:Y:S01]  /*64a0*/  F2I.U32.TRUNC.NTZ R14, R6 ;  /* 0x00000006000e7305 */ /* 0x000622000020f000 */
[-CC-:B--2---:R-:W-:Y:S02]  /*64b0*/  SHF.R.U64 R10, R13, R11.reuse, R0.reuse ;  /* 0x0000000b0d0a7219 */ /* 0x184fe40000001200 */
[----:B------:R-:W-:-:S04]  /*64c0*/  SHF.R.U32.HI R3, RZ, R11, R0 ;  /* 0x0000000bff037219 */ /* 0x000fc80000011600 */
[----:B-----5:R-:W2:Y:S01]  /*64d0*/  LDC R24, c[0x0][0x648] ;  /* 0x00019200ff187b82 */ /* 0x020ea20000000800 */
[-CC-:B----4-:R-:W-:Y:S02]  /*64e0*/  SHF.R.U64 R15, R10, R8.reuse, R3.reuse ;  /* 0x000000080a0f7219 */ /* 0x190fe40000001203 */
[----:B------:R-:W-:-:S03]  /*64f0*/  SHF.R.U32.HI R5, RZ, R8, R3 ;  /* 0x00000008ff057219 */ /* 0x000fc60000011603 */
[----:B------:R-:W-:Y:S02]  /*6500*/  IMAD.MOV.U32 R4, RZ, RZ, R15 ;  /* 0x000000ffff047224 */ /* 0x000fe400078e000f */
[----:B------:R-:W4:Y:S01]  /*6510*/  LDC R28, c[0x0][0x638] ;  /* 0x00018e00ff1c7b82 */ /* 0x000f220000000800 */
[----:B0-----:R-:W-:-:S07]  /*6520*/  IMAD R25, R9, R7, R12 ;  /* 0x0000000709197224 */ /* 0x001fce00078e020c */
[----:B------:R-:W0:Y:S08]  /*6530*/  LDC R29, c[0x0][0x610] ;  /* 0x00018400ff1d7b82 */ /* 0x000e300000000800 */
[----:B------:R-:W0:Y:S01]  /*6540*/  LDC R30, c[0x0][0x600] ;  /* 0x00018000ff1e7b82 */ /* 0x000e220000000800 */
[----:B-1-3--:R-:W-:Y:S05]  /*6550*/  @!P0 BRA `(.L_x_161) ;  /* 0x0000000000288947 */ /* 0x00afea0003800000 */
[----:B------:R-:W1:Y:S02]  /*6560*/  LDC R0, c[0x0][0x64c] ;  /* 0x00019300ff007b82 */ /* 0x000e640000000800 */
[----:B-1----:R-:W-:-:S05]  /*6570*/  IADD3 R3, P0, R15, R0, RZ ;  /* 0x000000000f037210 */ /* 0x002fca0007f1e0ff */
        /* <DEDUP_REMOVED lines=8> */
.L_x_161:
[----:B------:R-:W-:Y:S01]  /*6600*/  ISETP.NE.AND P0, PT, R2, 0x1, PT ;  /* 0x000000010200780c */ /* 0x000fe20003f05270 */
[----:B------:R-:W-:Y:S01]  /*6610*/  IMAD.MOV R14, RZ, RZ, -R14 ;  /* 0x000000ffff0e7224 */ /* 0x000fe200078e0a0e */
[----:B--2---:R-:W-:Y:S02]  /*6620*/  SHF.R.U64 R0, R4, R24, R5 ;  /* 0x0000001804007219 */ /* 0x004fe40000001205 */
[----:B------:R-:W-:Y:S02]  /*6630*/  LOP3.LUT R3, R10, R97, RZ, 0xc0, !PT ;  /* 0x000000610a037212 */ /* 0x000fe400078ec0ff */
[----:B------:R-:W-:Y:S01]  /*6640*/  LOP3.LUT R6, R13, R96, RZ, 0xc0, !PT ;  /* 0x000000600d067212 */ /* 0x000fe200078ec0ff */
[----:B------:R-:W-:Y:S02]  /*6650*/  IMAD.MOV R4, RZ, RZ, -R0 ;  /* 0x000000ffff047224 */ /* 0x000fe400078e0a00 */
[----:B------:R-:W-:Y:S02]  /*6660*/  IMAD R0, R92, R0, R3 ;  /* 0x000000005c007224 */ /* 0x000fe400078e0203 */
[----:B----4-:R-:W-:-:S02]  /*6670*/  IMAD R3, R4, R28, R15 ;  /* 0x0000001c04037224 */ /* 0x010fc400078e020f */
[----:B------:R-:W-:Y:S02]  /*6680*/  @P0 IMAD R25, R21, R14, R20 ;  /* 0x0000000e15190224 */ /* 0x000fe400078e0214 */
[----:B0-----:R-:W-:Y:S02]  /*6690*/  IMAD R5, R3, R30, R6 ;  /* 0x0000001e03057224 */ /* 0x001fe400078e0206 */
[----:B------:R-:W-:Y:S02]  /*66a0*/  IMAD R0, R0, R29, R25 ;  /* 0x0000001d00007224 */ /* 0x000fe400078e0219 */
[----:B------:R-:W-:-:S03]  /*66b0*/  IMAD.MOV.U32 R4, RZ, RZ, 0x1 ;  /* 0x00000001ff047424 */ /* 0x000fc600078e00ff */
[----:B------:R-:W-:Y:S02]  /*66c0*/  SEL R100, R5, R0, !P0 ;  /* 0x0000000005647207 */ /* 0x000fe40004000000 */
[----:B------:R-:W-:Y:S02]  /*66d0*/  PRMT R3, R4, 0x7610, R3 ;  /* 0x0000761004037816 */ /* 0x000fe40000000003 */
[----:B------:R-:W-:-:S07]  /*66e0*/  SEL R0, R0, R5, !P0 ;  /* 0x0000000500007207 */ /* 0x000fce0004000000 */
.L_x_159:
[----:B------:R-:W-:Y:S01]  /*66f0*/  LOP3.LUT P0, RZ, R3, 0xff, RZ, 0xc0, !PT ;  /* 0x000000ff03ff7812 */ /* 0x000fe2000780c0ff */
[----:B------:R-:W-:Y:S01]  /*6700*/  UIMAD.WIDE.U32 UR4, UR41, -0x55555555, URZ ;  /* 0xaaaaaaab290478a5 */ /* 0x000fe2000f8e003f */
[----:B------:R-:W-:-:S03]  /*6710*/  IMAD.MOV.U32 R101, RZ, RZ, R0 ;  /* 0x000000ffff657224 */ /* 0x000fc600078e0000 */
[----:B------:R-:W-:-:S04]  /*6720*/  USHF.R.U32.HI UR4, URZ, 0x1, UR5 ;  /* 0x000000013f047899 */ /* 0x000fc80008011605 */
[----:B------:R-:W-:-:S04]  /*6730*/  UIMAD UR41, UR4, -0x3, UR41 ;  /* 0xfffffffd042978a4 */ /* 0x000fc8000f8e0229 */
[----:B------:R-:W-:Y:S08]  /*6740*/  @P0 BRA `(.L_x_162) ;  /* 0xffffffac00280947 */ /* 0x000ff0000383ffff */
[----:B------:R-:W-:Y:S05]  /*6750*/  EXIT ;  /* 0x000000000000794d */ /* 0x000fea0003800000 */
.L_x_7:
        /* <DEDUP_REMOVED lines=26> */
.L_x_164:
[----:B------:R-:W0:Y:S01]  /*6900*/  LDC.64 R28, c[0x0][0x640] ;  /* 0x00019000ff1c7b82 */ /* 0x000e220000000a00 */
[-CC-:B------:R-:W-:Y:S01]  /*6910*/  SHF.R.U64 R22, R12, R20.reuse, R13.reuse ;  /* 0x000000140c167219 */ /* 0x180fe2000000120d */
[----:B------:R-:W-:Y:S01]  /*6920*/  IMAD.MOV.U32 R26, RZ, RZ, 0x1 ;  /* 0x00000001ff1a7424 */ /* 0x000fe200078e00ff */
[----:B------:R-:W-:Y:S02]  /*6930*/  SHF.R.U32.HI R8, RZ, R20, R13 ;  /* 0x00000014ff087219 */ /* 0x000fe4000001160d */
[----:B------:R-:W-:-:S03]  /*6940*/  IADD3 R11, P0, RZ, -R22, RZ ;  /* 0x80000016ff0b7210 */ /* 0x000fc60007f1e0ff */
[----:B------:R-:W1:Y:S02]  /*6950*/  LDC R12, c[0x0][0x618] ;  /* 0x00018600ff0c7b82 */ /* 0x000e640000000800 */
[----:B------:R-:W-:-:S04]  /*6960*/  IMAD.X R9, RZ, RZ, ~R8, P0 ;  /* 0x000000ffff097224 */ /* 0x000fc800000e0e08 */
[-C--:B------:R-:W-:Y:S02]  /*6970*/  IMAD R10, R9, R24.reuse, RZ ;  /* 0x00000018090a7224 */ /* 0x080fe400078e02ff */
[----:B------:R-:W2:Y:S01]  /*6980*/  LDC R20, c[0x0][0x608] ;  /* 0x00018200ff147b82 */ /* 0x000ea20000000800 */
[----:B------:R-:W-:-:S04]  /*6990*/  IMAD.WIDE.U32 R8, R11, R24, R16 ;  /* 0x000000180b087225 */ /* 0x000fc800078e0010 */
[----:B------:R-:W-:Y:S02]  /*69a0*/  IMAD R11, R11, R25, R10 ;  /* 0x000000190b0b7224 */ /* 0x000fe400078e020a */
[----:B------:R-:W-:Y:S01]  /*69b0*/  IMAD.MOV.U32 R10, RZ, RZ, -0x1 ;  /* 0xffffffffff0a7424 */ /* 0x000fe200078e00ff */
        /* <DEDUP_REMOVED lines=28> */
.L_x_165:
[----:B------:R-:W-:Y:S01]  /*6b80*/  ISETP.NE.AND P0, PT, R2, 0x1, PT ;  /* 0x000000010200780c */ /* 0x000fe20003f05270 */
[----:B------:R-:W-:Y:S01]  /*6b90*/  IMAD.MOV.U32 R12, RZ, RZ, R22 ;  /* 0x000000ffff0c7224 */ /* 0x000fe200078e0016 */
[----:B-1----:R-:W-:Y:S02]  /*6ba0*/  SHF.R.U64 R8, R8, R24, R9 ;  /* 0x0000001808087219 */ /* 0x002fe40000001209 */
[----:B------:R-:W-:Y:S01]  /*6bb0*/  LOP3.LUT R5, R19, R30, RZ, 0xc0, !PT ;  /* 0x0000001e13057212 */ /* 0x000fe200078ec0ff */
[----:B0-----:R-:W-:Y:S01]  /*6bc0*/  VIADD R19, R23, 0xffffffff ;  /* 0xffffffff17137836 */ /* 0x001fe20000000000 */
[----:B------:R-:W-:Y:S01]  /*6bd0*/  SHF.L.U32 R26, R26, R27, RZ ;  /* 0x0000001b1a1a7219 */ /* 0x000fe200000006ff */
[----:B------:R-:W-:-:S03]  /*6be0*/  IMAD.MOV R9, RZ, RZ, -R8 ;  /* 0x000000ffff097224 */ /* 0x000fc600078e0a08 */
[----:B------:R-:W-:Y:S01]  /*6bf0*/  LOP3.LUT R19, R14, R19, RZ, 0xc0, !PT ;  /* 0x000000130e137212 */ /* 0x000fe200078ec0ff */
[----:B------:R-:W-:Y:S02]  /*6c00*/  IMAD R5, R26, R8, R5 ;  /* 0x000000081a057224 */ /* 0x000fe400078e0205 */
[----:B------:R-:W-:Y:S02]  /*6c10*/  @P0 IMAD R6, R7, R21, R4 ;  /* 0x0000001507060224 */ /* 0x000fe400078e0204 */
[----:B--2---:R-:W-:Y:S02]  /*6c20*/  IMAD R4, R9, R25, R20 ;  /* 0x0000001909047224 */ /* 0x004fe400078e0214 */
[----:B---3--:R-:W-:Y:S02]  /*6c30*/  IMAD R6, R5, R31, R6 ;  /* 0x0000001f05067224 */ /* 0x008fe400078e0206 */
[----:B------:R-:W-:Y:S02]  /*6c40*/  IMAD R19, R4, R23, R19 ;  /* 0x0000001704137224 */ /* 0x000fe400078e0213 */
[----:B------:R-:W-:-:S03]  /*6c50*/  IMAD.MOV.U32 R8, RZ, RZ, 0x1 ;  /* 0x00000001ff087424 */ /* 0x000fc600078e00ff */
[----:B------:R-:W-:Y:S02]  /*6c60*/  SEL R20, R19, R6, !P0 ;  /* 0x0000000613147207 */ /* 0x000fe40004000000 */
[----:B------:R-:W-:-:S07]  /*6c70*/  SEL R19, R6, R19, !P0 ;  /* 0x0000001306137207 */ /* 0x000fce0004000000 */
.L_x_163:
[----:B------:R-:W-:-:S08]  /*6c80*/  NOP ;  /* 0x0000000000007918 */ /* 0x000fd00000000000 */
[----:B------:R-:W0:-:S00]  /*6c90*/  USETMAXREG.DEALLOC.CTAPOOL 0x28 ;  /* 0x00000028000079c8 */ /* 0x000e0000080e0500 */
[----:B0-----:R-:W-:-:S13]  /*6ca0*/  ISETP.NE.AND P0, PT, R3, RZ, PT ;  /* 0x000000ff0300720c */ /* 0x001fda0003f05270 */
[----:B------:R-:W-:Y:S05]  /*6cb0*/  @P0 EXIT ;  /* 0x000000000000094d */ /* 0x000fea0003800000 */
[----:B------:R-:W-:Y:S01]  /*6cc0*/  LOP3.LUT P0, RZ, R8, 0xff, RZ, 0xc0, !PT ;  /* 0x000000ff08ff7812 */ /* 0x000fe2000780c0ff */
[----:B------:R-:W-:Y:S02]  /*6cd0*/  IMAD.MOV.U32 R3, RZ, RZ, 0x1 ;  /* 0x00000001ff037424 */ /* 0x000fe400078e00ff */
[----:B------:R-:W-:-:S10]  /*6ce0*/  IMAD.MOV.U32 R13, RZ, RZ, RZ ;  /* 0x000000ffff0d7224 */ /* 0x000fd400078e00ff */
[----:B------:R-:W-:Y:S05]  /*6cf0*/  @!P0 BRA `(.L_x_166) ;  /* 0x0000000c00448947 */ /* 0x000fea0003800000 */
[----:B------:R-:W0:Y:S01]  /*6d00*/  LDC R3, c[0x0][0x28c] ;  /* 0x0000a300ff037b82 */ /* 0x000e220000000800 */
[----:B------:R-:W-:Y:S01]  /*6d10*/  ULDC UR6, c[0x0][0x658] ;  /* 0x0001960000067ab9 */ /* 0x000fe20000000800 */
[----:B------:R-:W-:Y:S01]  /*6d20*/  UMOV UR7, 0xffffffff ;  /* 0xffffffff00077882 */ /* 0x000fe20000000000 */
[----:B------:R-:W-:Y:S01]  /*6d30*/  BSSY B0, `(.L_x_166) ;  /* 0x00000cd000007945 */ /* 0x000fe20003800000 */
[----:B------:R-:W-:Y:S01]  /*6d40*/  USHF.L.U32 UR7, UR7, UR6, URZ ;  /* 0x0000000607077299 */ /* 0x000fe2000800063f */
[----:B------:R-:W-:Y:S01]  /*6d50*/  IMAD.MOV.U32 R11, RZ, RZ, 0x1 ;  /* 0x00000001ff0b7424 */ /* 0x000fe200078e00ff */
[----:B------:R-:W-:Y:S01]  /*6d60*/  LOP3.LUT R10, R18, 0x2, RZ, 0xfc, !PT ;  /* 0x00000002120a7812 */ /* 0x000fe200078efcff */
[----:B------:R-:W-:Y:S01]  /*6d70*/  IMAD.MOV.U32 R13, RZ, RZ, RZ ;  /* 0x000000ffff0d7224 */ /* 0x000fe200078e00ff */
[----:B------:R-:W1:Y:S01]  /*6d80*/  S2UR UR4, SR_CgaCtaId ;  /* 0x00000000000479c3 */ /* 0x000e620000008800 */
[----:B------:R-:W-:Y:S01]  /*6d90*/  ULDC UR5, c[0x0][0x600] ;  /* 0x0001800000057ab9 */ /* 0x000fe20000000800 */
[----:B------:R-:W-:Y:S01]  /*6da0*/  UMOV UR8, 0x1 ;  /* 0x0000000100087882 */ /* 0x000fe20000000000 */
[----:B------:R-:W-:-:S02]  /*6db0*/  UIADD3 UR5, UR5, -0x1, URZ ;  /* 0xffffffff05057890 */ /* 0x000fc4000fffe03f */
[----:B------:R-:W-:Y:S02]  /*6dc0*/  USHF.L.U32 UR21, UR8, UR6, URZ ;  /* 0x0000000608157299 */ /* 0x000fe4000800063f */
[----:B------:R-:W-:Y:S01]  /*6dd0*/  ULOP3.LUT UR13, URZ, UR7, URZ, 0x33, !UPT ;  /* 0x000000073f0d7292 */ /* 0x000fe2000f8e333f */
[----:B------:R-:W-:Y:S01]  /*6de0*/  ULDC.64 UR30, c[0x0][0x198] ;  /* 0x00006600001e7ab9 */ /* 0x000fe20000000a00 */
[----:B0-----:R-:W-:-:S05]  /*6df0*/  VIADD R3, R3, 0x3f ;  /* 0x0000003f03037836 */ /* 0x001fca0000000000 */
[----:B------:R-:W-:Y:S01]  /*6e00*/  SHF.R.S32.HI R4, RZ, 0x1f, R3 ;  /* 0x0000001fff047819 */ /* 0x000fe20000011403 */
[----:B-1----:R-:W-:-:S03]  /*6e10*/  USHF.L.U32 UR4, UR4, 0x5, URZ ;  /* 0x0000000504047899 */ /* 0x002fc6000800063f */
[----:B------:R-:W-:Y:S01]  /*6e20*/  LEA.HI R4, R4, R3, RZ, 0x6 ;  /* 0x0000000304047211 */ /* 0x000fe200078f30ff */
[----:B------:R-:W-:-:S03]  /*6e30*/  IMAD.MOV.U32 R3, RZ, RZ, 0x1 ;  /* 0x00000001ff037424 */ /* 0x000fc600078e00ff */
[----:B------:R-:W-:-:S05]  /*6e40*/  SHF.R.S32.HI R8, RZ, 0x6, R4 ;  /* 0x00000006ff087819 */ /* 0x000fca0000011404 */
[----:B------:R-:W-:-:S07]  /*6e50*/  VIADD R9, R8, 0x1 ;  /* 0x0000000108097836 */ /* 0x000fce0000000000 */
.L_x_177:
[----:B------:R-:W-:-:S03]  /*6e60*/  UMOV UR6, 0xffffffff ;  /* 0xffffffff00067882 */ /* 0x000fc60000000000 */
[----:B------:R-:W-:Y:S05]  /*6e70*/  BRA.DIV UR6, `(.L_x_167) ;  /* 0x0000000e06a87947 */ /* 0x000fea000b800000 */
[----:B------:R-:W-:-:S13]  /*6e80*/  ELECT P6, URZ, PT ;  /* 0x00000000003f782f */ /* 0x000fda00038c0000 */
.L_x_187:
[----:B------:R-:W-:Y:S04]  /*6e90*/  BSSY B1, `(.L_x_168) ;  /* 0x0000044000017945 */ /* 0x000fe80003800000 */
[----:B------:R-:W-:Y:S05]  /*6ea0*/  @!P6 BRA `(.L_x_169) ;  /* 0x000000040008e947 */ /* 0x000fea0003800000 */
[----:B------:R-:W0:Y:S02]  /*6eb0*/  LDC R4, c[0x0][0x28c] ;  /* 0x0000a300ff047b82 */ /* 0x000e240000000800 */
[----:B0-----:R-:W-:-:S13]  /*6ec0*/  ISETP.GE.AND P0, PT, R4, 0x1, PT ;  /* 0x000000010400780c */ /* 0x001fda0003f06270 */
[----:B------:R-:W-:Y:S05]  /*6ed0*/  @!P0 BRA `(.L_x_169) ;  /* 0x0000000000fc8947 */ /* 0x000fea0003800000 */
[----:B------:R-:W-:Y:S02]  /*6ee0*/  IMAD.SHL.U32 R19, R19, 0x80, RZ ;  /* 0x0000008013137824 */ /* 0x000fe400078e00ff */
[----:B------:R-:W-:Y:S02]  /*6ef0*/  IMAD.SHL.U32 R20, R20, 0x80, RZ ;  /* 0x0000008014147824 */ /* 0x000fe400078e00ff */
[----:B------:R-:W-:Y:S02]  /*6f00*/  IMAD.MOV.U32 R23, RZ, RZ, RZ ;  /* 0x000000ffff177224 */ /* 0x000fe400078e00ff */
[----:B------:R-:W-:Y:S02]  /*6f10*/  IMAD.U32 R24, RZ, RZ, UR4 ;  /* 0x00000004ff187e24 */ /* 0x000fe4000f8e00ff */
[----:B------:R-:W-:Y:S02]  /*6f20*/  IMAD.MOV.U32 R4, RZ, RZ, R9 ;  /* 0x000000ffff047224 */ /* 0x000fe400078e0009 */
[----:B------:R-:W-:-:S02]  /*6f30*/  IMAD.MOV.U32 R5, RZ, RZ, R3 ;  /* 0x000000ffff057224 */ /* 0x000fc400078e0003 */
[----:B------:R-:W-:Y:S02]  /*6f40*/  IMAD.MOV.U32 R6, RZ, RZ, R13 ;  /* 0x000000ffff067224 */ /* 0x000fe400078e000d */
[----:B------:R-:W-:-:S07]  /*6f50*/  VIADD R25, R19, 0x40 ;  /* 0x0000004013197836 */ /* 0x000fce0000000000 */
.L_x_172:
[----:B------:R-:W0:Y:S01]  /*6f60*/  S2R R15, SR_CgaCtaId ;  /* 0x00000000000f7919 */ /* 0x000e220000008800 */
[----:B------:R-:W-:Y:S02]  /*6f70*/  MOV R7, 0x400 ;  /* 0x0000040000077802 */ /* 0x000fe40000000f00 */
[----:B------:R-:W-:-:S13]  /*6f80*/  ISETP.NE.AND P1, PT, R0, RZ, PT ;  /* 0x000000ff0000720c */ /* 0x000fda0003f25270 */
[----:B------:R-:W1:Y:S01]  /*6f90*/  @!P1 LDC R14, c[0x0][0x500] ;  /* 0x00014000ff0e9b82 */ /* 0x000e620000000800 */
[----:B0-----:R-:W-:Y:S02]  /*6fa0*/  LEA R21, R15, R7, 0x18 ;  /* 0x000000070f157211 */ /* 0x001fe400078ec0ff */
[----:B------:R-:W-:-:S03]  /*6fb0*/  SHF.L.U32 R7, R5, 0x1f, RZ ;  /* 0x0000001f05077819 */ /* 0x000fc600000006ff */
[----:B------:R-:W-:-:S04]  /*6fc0*/  IMAD R22, R6, 0x8, R21 ;  /* 0x0000000806167824 */ /* 0x000fc800078e0215 */
[----:B------:R-:W0:Y:S02]  /*6fd0*/  SYNCS.PHASECHK.TRANS64.TRYWAIT P0, [R22+URZ+0x18], R7 ;  /* 0x00001807160075a7 */ /* 0x000e24000800017f */
[----:B01----:R-:W-:Y:S05]  /*6fe0*/  @!P0 BRA `(.L_x_170) ;  /* 0x0000000c006c8947 */ /* 0x003fea0003800000 */
.L_x_188:
[----:B0-----:R-:W-:Y:S01]  /*6ff0*/  PRMT R7, R10, 0x9910, RZ ;  /* 0x000099100a077816 */ /* 0x001fe200000000ff */
[----:B------:R0:W-:Y:S03]  /*7000*/  @!P1 SYNCS.ARRIVE.TRANS64 RZ, [R22+URZ], R14 ;  /* 0x0000000e16ff99a7 */ /* 0x0001e6000800003f */
[----:B------:R-:W-:-:S13]  /*7010*/  ISETP.NE.AND P0, PT, R7, 0x2, PT ;  /* 0x000000020700780c */ /* 0x000fda0003f05270 */
[----:B0-----:R-:W-:Y:S05]  /*7020*/  @P0 BRA `(.L_x_171) ;  /* 0x0000000000040947 */ /* 0x001fea0003800000 */
[----:B------:R-:W-:Y:S01]  /*7030*/  BPT.TRAP 0x1 ;  /* 0x000000040000795c */ /* 0x000fe20000300000 */
.L_x_171:
[----:B------:R-:W-:Y:S01]  /*7040*/  IMAD R7, R6, 0x4, R15 ;  /* 0x0000000406077824 */ /* 0x000fe200078e020f */
[----:B------:R-:W-:Y:S01]  /*7050*/  R2UR UR25, R22 ;  /* 0x00000000161972ca */ /* 0x000fe200000e0000 */
[----:B------:R-:W-:Y:S01]  /*7060*/  VIADD R4, R4, 0xffffffff ;  /* 0xffffffff04047836 */ /* 0x000fe20000000000 */
[----:B------:R-:W-:Y:S01]  /*7070*/  R2UR UR27, R24 ;  /* 0x00000000181b72ca */ /* 0x000fe200000e0000 */
[----:B------:R-:W-:Y:S01]  /*7080*/  IMAD.SHL.U32 R7, R7, 0x800, RZ ;  /* 0x0000080007077824 */ /* 0x000fe200078e00ff */
[----:B------:R-:W-:Y:S01]  /*7090*/  R2UR UR28, R12 ;  /* 0x000000000c1c72ca */ /* 0x000fe200000e0000 */
[----:B------:R-:W-:Y:S01]  /*70a0*/  UIADD3 UR6, UP0, UR30, 0xf0, URZ ;  /* 0x000000f01e067890 */ /* 0x000fe2000ff1e03f */
[----:B------:R-:W-:Y:S01]  /*70b0*/  R2UR UR26, R19 ;  /* 0x00000000131a72ca */ /* 0x000fe200000e0000 */
[--C-:B------:R-:W-:Y:S01]  /*70c0*/  IMAD R7, R7, 0x2, R21.reuse ;  /* 0x0000000207077824 */ /* 0x100fe200078e0215 */
[----:B------:R-:W-:Y:S01]  /*70d0*/  R2UR UR18, R25 ;  /* 0x00000000191272ca */ /* 0x000fe200000e0000 */
[C---:B------:R-:W-:Y:S01]  /*70e0*/  IMAD R21, R6.reuse, 0x4000, R21 ;  /* 0x0000400006157824 */ /* 0x040fe200078e0215 */
[----:B------:R-:W-:Y:S01]  /*70f0*/  UIADD3 UR32, UP1, UR30, 0x1f0, URZ ;  /* 0x000001f01e207890 */ /* 0x000fe2000ff3e03f */
[----:B------:R-:W-:Y:S01]  /*7100*/  R2UR UR10, R23 ;  /* 0x00000000170a72ca */ /* 0x000fe200000e0000 */
[----:B------:R-:W-:Y:S01]  /*7110*/  UIADD3.X UR7, URZ, UR31, URZ, UP0, !UPT ;  /* 0x0000001f3f077290 */ /* 0x000fe200087fe43f */
[----:B------:R-:W-:Y:S01]  /*7120*/  R2UR UR16, R7 ;  /* 0x00000000071072ca */ /* 0x000fe200000e0000 */
[----:B------:R-:W-:Y:S01]  /*7130*/  VIADD R6, R6, 0x1 ;  /* 0x0000000106067836 */ /* 0x000fe20000000000 */
[----:B------:R-:W-:Y:S01]  /*7140*/  R2UR UR8, R21 ;  /* 0x00000000150872ca */ /* 0x000fe200000e0000 */
[----:B------:R-:W-:Y:S01]  /*7150*/  UIADD3.X UR33, URZ, UR31, URZ, UP1, !UPT ;  /* 0x0000001f3f217290 */ /* 0x000fe20008ffe43f */
[----:B------:R-:W-:Y:S01]  /*7160*/  R2UR UR11, R20 ;  /* 0x00000000140b72ca */ /* 0x000fe200000e0000 */
[----:B------:R-:W-:Y:S01]  /*7170*/  UMOV UR22, 0x30000 ;  /* 0x0003000000167882 */ /* 0x000fe20000000000 */
[----:B------:R-:W-:Y:S01]  /*7180*/  ISETP.GT.AND P1, PT, R4, 0x1, PT ;  /* 0x000000010400780c */ /* 0x000fe20003f24270 */
[----:B------:R-:W-:Y:S01]  /*7190*/  UMOV UR14, 0x0 ;  /* 0x00000000000e7882 */ /* 0x000fe20000000000 */
[----:B------:R-:W-:Y:S01]  /*71a0*/  ISETP.NE.AND P0, PT, R6, 0x3, PT ;  /* 0x000000030600780c */ /* 0x000fe20003f05270 */
[----:B------:R-:W-:Y:S01]  /*71b0*/  UMOV UR15, 0x10000000 ;  /* 0x10000000000f7882 */ /* 0x000fe20000000000 */
[----:B------:R-:W-:Y:S01]  /*71c0*/  UMOV UR17, UR25 ;  /* 0x0000001900117c82 */ /* 0x000fe20008000000 */
[----:B------:R-:W-:Y:S01]  /*71d0*/  UMOV UR19, UR27 ;  /* 0x0000001b00137c82 */ /* 0x000fe20008000000 */
[----:B------:R-:W-:Y:S01]  /*71e0*/  UMOV UR20, UR28 ;  /* 0x0000001c00147c82 */ /* 0x000fe20008000000 */
[----:B------:R-:W-:Y:S01]  /*71f0*/  UIADD3 UR24, UR16, 0x100, URZ ;  /* 0x0000010010187890 */ /* 0x000fe2000fffe03f */
[----:B------:R-:W-:Y:S01]  /*7200*/  SEL R14, RZ, 0x1, P0 ;  /* 0x00000001ff0e7807 */ /* 0x000fe20000000000 */
[----:B------:R-:W-:Y:S01]  /*7210*/  UIADD3 UR16, UR16, 0x2100, URZ ;  /* 0x0000210010107890 */ /* 0x000fe2000fffe03f */
[----:B------:R-:W-:Y:S01]  /*7220*/  VIADD R23, R23, 0x40 ;  /* 0x0000004017177836 */ /* 0x000fe20000000000 */
[----:B------:R-:W-:Y:S01]  /*7230*/  UIADD3 UR8, UR8, 0xc100, URZ ;  /* 0x0000c10008087890 */ /* 0x000fe2000fffe03f */
[----:B------:R-:W-:Y:S01]  /*7240*/  LOP3.LUT R5, R5, R14, RZ, 0x3c, !PT ;  /* 0x0000000e05057212 */ /* 0x000fe200078e3cff */
[----:B------:R-:W-:Y:S01]  /*7250*/  UMOV UR9, UR25 ;  /* 0x0000001900097c82 */ /* 0x000fe20008000000 */
[----:B------:R-:W-:Y:S01]  /*7260*/  UMOV UR12, UR28 ;  /* 0x0000001c000c7c82 */ /* 0x000fe20008000000 */
[----:B------:R-:W-:Y:S01]  /*7270*/  VIADD R24, R24, 0x40 ;  /* 0x0000004018187836 */ /* 0x000fe20000000000 */
[----:B------:R0:W-:Y:S01]  /*7280*/  UTMALDG.3D.MULTICAST [UR24], [UR6], UR22, desc[UR14] ;  /* 0x00000e18060073b4 */ /* 0x0001e20008011816 */
[----:B------:R-:W-:Y:S01]  /*7290*/  SEL R6, R6, RZ, P0 ;  /* 0x000000ff06067207 */ /* 0x000fe20000000000 */
[----:B------:R0:W-:Y:S02]  /*72a0*/  UTMALDG.3D.MULTICAST [UR16], [UR6], UR22, desc[UR14] ;  /* 0x00000e10060073b4 */ /* 0x0001e40008011816 */
[----:B------:R0:W-:Y:S02]  /*72b0*/  UTMALDG.3D [UR8], [UR32], desc[UR14] ;  /* 0x00000e08200075b4 */ /* 0x0001e40008011000 */
[----:B0-----:R-:W-:Y:S05]  /*72c0*/  @P1 BRA `(.L_x_172) ;  /* 0xfffffffc00241947 */ /* 0x001fea000383ffff */
.L_x_169:
[----:B------:R-:W-:Y:S05]  /*72d0*/  BSYNC B1 ;  /* 0x0000000000017941 */ /* 0x000fea0003800000 */
.L_x_168:
[----:B------:R-:W-:Y:S01]  /*72e0*/  LOP3.LUT P1, RZ, R11, 0xff, RZ, 0xc0, !PT ;  /* 0x000000ff0bff7812 */ /* 0x000fe2000782c0ff */
[C---:B------:R-:W-:Y:S01]  /*72f0*/  IMAD.IADD R13, R8.reuse, 0x1, R13 ;  /* 0x00000001080d7824 */ /* 0x040fe200078e020d */
[----:B------:R-:W-:Y:S01]  /*7300*/  ULDC.64 UR6, c[0x0][0x650] ;  /* 0x0001940000067ab9 */ /* 0x000fe20000000a00 */
[C---:B------:R-:W-:Y:S01]  /*7310*/  ISETP.GE.U32.AND P2, PT, R8.reuse, 0x3, PT ;  /* 0x000000030800780c */ /* 0x040fe20003f46070 */
[----:B------:R-:W-:Y:S01]  /*7320*/  BSSY B1, `(.L_x_173) ;  /* 0x000006b000017945 */ /* 0x000fe20003800000 */
[----:B------:R-:W-:Y:S01]  /*7330*/  IMAD.MOV.U32 R19, RZ, RZ, -0x1 ;  /* 0xffffffffff137424 */ /* 0x000fe200078e00ff */
[----:B------:R-:W-:Y:S01]  /*7340*/  ISETP.GT.U32.AND P0, PT, R13, 0x2, PT ;  /* 0x000000020d00780c */ /* 0x000fe20003f04070 */
[----:B------:R-:W-:Y:S01]  /*7350*/  IMAD.MOV.U32 R20, RZ, RZ, -0x1 ;  /* 0xffffffffff147424 */ /* 0x000fe200078e00ff */
[----:B------:R-:W-:Y:S01]  /*7360*/  PRMT R11, RZ, 0x7610, R11 ;  /* 0x00007610ff0b7816 */ /* 0x000fe2000000000b */
[----:B------:R-:W-:Y:S01]  /*7370*/  IMAD.MOV.U32 R12, RZ, RZ, -0x1 ;  /* 0xffffffffff0c7424 */ /* 0x000fe200078e00ff */
[----:B------:R-:W-:-:S03]  /*7380*/  ISETP.LT.U32.AND P0, PT, R8, 0x3, P0 ;  /* 0x000000030800780c */ /* 0x000fc60000701070 */
[----:B------:R-:W0:Y:S01]  /*7390*/  @P1 S2R R5, SR_CgaCtaId ;  /* 0x0000000000051919 */ /* 0x000e220000008800 */
[----:B------:R-:W-:-:S04]  /*73a0*/  @P1 MOV R4, 0x400 ;  /* 0x0000040000041802 */ /* 0x000fc80000000f00 */
[----:B0-----:R-:W-:Y:S01]  /*73b0*/  @P1 LEA R6, R5, R4, 0x18 ;  /* 0x0000000405061211 */ /* 0x001fe200078ec0ff */
[----:B------:R-:W-:Y:S01]  /*73c0*/  IMAD.WIDE.U32 R4, R13, -0x55555555, RZ ;  /* 0xaaaaaaab0d047825 */ /* 0x000fe200078e00ff */
[----:B------:R-:W-:Y:S02]  /*73d0*/  SEL R4, RZ, 0x1, !P0 ;  /* 0x00000001ff047807 */ /* 0x000fe40004000000 */
[----:B------:R0:W-:Y:S01]  /*73e0*/  @P1 SYNCS.ARRIVE.TRANS64.A1T0 RZ, [R6+URZ+0x48], RZ ;  /* 0x000048ff06ff19a7 */ /* 0x0001e2000810003f */
[----:B------:R-:W-:Y:S02]  /*73f0*/  IADD3 R16, P1, R16, UR36, RZ ;  /* 0x0000002410107c10 */ /* 0x000fe4000ff3e0ff */
[----:B------:R-:W-:Y:S02]  /*7400*/  LOP3.LUT R3, R3, R4, RZ, 0x3c, !PT ;  /* 0x0000000403037212 */ /* 0x000fe400078e3cff */
[----:B------:R-:W-:Y:S02]  /*7410*/  IADD3.X R17, R17, UR42, RZ, P1, !PT ;  /* 0x0000002a11117c10 */ /* 0x000fe40008ffe4ff */
[----:B------:R-:W-:-:S02]  /*7420*/  ISETP.GE.U32.AND P0, PT, R16, UR6, PT ;  /* 0x0000000610007c0c */ /* 0x000fc4000bf06070 */
[----:B0-----:R-:W-:Y:S02]  /*7430*/  SHF.R.U32.HI R6, RZ, 0x1, R5 ;  /* 0x00000001ff067819 */ /* 0x001fe40000011605 */
[----:B------:R-:W-:Y:S02]  /*7440*/  ISETP.GE.U32.AND.EX P0, PT, R17, UR7, PT, P0 ;  /* 0x0000000711007c0c */ /* 0x000fe4000bf06100 */
[----:B------:R-:W-:Y:S01]  /*7450*/  @P2 LOP3.LUT R3, R3, 0x1, R6, 0x78, !PT ;  /* 0x0000000103032812 */ /* 0x000fe200078e7806 */
[----:B------:R-:W-:Y:S01]  /*7460*/  IMAD R13, R6, -0x3, R13 ;  /* 0xfffffffd060d7824 */ /* 0x000fe200078e020d */
[----:B------:R-:W-:-:S09]  /*7470*/  PRMT R4, RZ, 0x7610, R4 ;  /* 0x00007610ff047816 */ /* 0x000fd20000000004 */
[----:B------:R-:W-:Y:S05]  /*7480*/  @P0 BRA `(.L_x_174) ;  /* 0x0000000400500947 */ /* 0x000fea0003800000 */
[----:B------:R-:W0:Y:S01]  /*7490*/  S2R R15, SR_CTAID.X ;  /* 0x00000000000f7919 */ /* 0x000e220000002500 */
[----:B------:R-:W-:Y:S01]  /*74a0*/  ULDC.64 UR6, c[0x0][0x628] ;  /* 0x00018a0000067ab9 */ /* 0x000fe20000000a00 */
[----:B------:R-:W1:Y:S01]  /*74b0*/  LDC R20, c[0x0][0x144] ;  /* 0x00005100ff147b82 */ /* 0x000e620000000800 */
[----:B------:R-:W-:Y:S01]  /*74c0*/  ISETP.NE.U32.AND P0, PT, RZ, UR6, PT ;  /* 0x00000006ff007c0c */ /* 0x000fe2000bf05070 */
[----:B------:R-:W2:Y:S01]  /*74d0*/  S2R R12, SR_CTAID.Y ;  /* 0x00000000000c7919 */ /* 0x000ea20000002600 */
[----:B------:R-:W-:Y:S01]  /*74e0*/  ULDC UR8, c[0x0][0x150] ;  /* 0x0000540000087ab9 */ /* 0x000fe20000000800 */
[----:B------:R-:W-:Y:S01]  /*74f0*/  ULDC UR9, c[0x0][0x630] ;  /* 0x00018c0000097ab9 */ /* 0x000fe20000000800 */
[----:B------:R-:W-:Y:S01]  /*7500*/  ISETP.NE.AND.EX P0, PT, RZ, UR7, PT, P0 ;  /* 0x00000007ff007c0c */ /* 0x000fe2000bf05300 */
[----:B------:R-:W-:Y:S01]  /*7510*/  IMAD.MOV.U32 R4, RZ, RZ, R16 ;  /* 0x000000ffff047224 */ /* 0x000fe200078e0010 */
[----:B0-----:R-:W-:-:S05]  /*7520*/  I2FP.F32.U32 R5, R15 ;  /* 0x0000000f00057245 */ /* 0x001fca0000201000 */
[----:B------:R-:W-:Y:S01]  /*7530*/  FMUL R21, R5, UR8 ;  /* 0x0000000805157c20 */ /* 0x000fe20008400000 */
[----:B------:R-:W-:-:S05]  /*7540*/  IMAD.MOV.U32 R5, RZ, RZ, R17 ;  /* 0x000000ffff057224 */ /* 0x000fca00078e0011 */
[----:B--2---:R-:W-:Y:S05]  /*7550*/  @!P0 BRA `(.L_x_175) ;  /* 0x0000000000288947 */ /* 0x004fea0003800000 */
[----:B------:R-:W-:Y:S02]  /*7560*/  ULDC UR8, c[0x0][0x634] ;  /* 0x00018d0000087ab9 */ /* 0x000fe40000000800 */
[----:B------:R-:W-:-:S05]  /*7570*/  IADD3 R5, P0, R16, UR8, RZ ;  /* 0x0000000810057c10 */ /* 0x000fca000ff1e0ff */
[----:B------:R-:W-:-:S04]  /*7580*/  IMAD.X R19, RZ, RZ, R17, P0 ;  /* 0x000000ffff137224 */ /* 0x000fc800000e0611 */
[----:B------:R-:W-:-:S04]  /*7590*/  IMAD.WIDE.U32 R6, R19, UR6, RZ ;  /* 0x0000000613067c25 */ /* 0x000fc8000f8e00ff */
[----:B------:R-:W-:-:S04]  /*75a0*/  IMAD.WIDE.U32 R6, P0, R5, UR7, R6 ;  /* 0x0000000705067c25 */ /* 0x000fc8000f800006 */
[----:B------:R-:W-:-:S04]  /*75b0*/  IMAD.WIDE.U32 R4, R5, UR6, RZ ;  /* 0x0000000605047c25 */ /* 0x000fc8000f8e00ff */
[----:B------:R-:W-:Y:S01]  /*75c0*/  IMAD.MOV.U32 R4, RZ, RZ, R7 ;  /* 0x000000ffff047224 */ /* 0x000fe200078e0007 */
[----:B------:R-:W-:Y:S01]  /*75d0*/  IADD3 RZ, P1, R5, R6, RZ ;  /* 0x0000000605ff7210 */ /* 0x000fe20007f3e0ff */
[----:B------:R-:W-:-:S04]  /*75e0*/  IMAD.X R5, RZ, RZ, RZ, P0 ;  /* 0x000000ffff057224 */ /* 0x000fc800000e06ff */
[----:B------:R-:W-:-:S08]  /*75f0*/  IMAD.WIDE.U32.X R4, R19, UR7, R4, P1 ;  /* 0x0000000713047c25 */ /* 0x000fd000088e0404 */
.L_x_175:
[--C-:B------:R-:W-:Y:S01]  /*7600*/  SHF.R.U64 R14, R4, UR9, R5.reuse ;  /* 0x00000009040e7c19 */ /* 0x100fe20008001205 */
[----:B------:R-:W0:Y:S01]  /*7610*/  F2I.U32.TRUNC.NTZ R21, R21 ;  /* 0x0000001500157305 */ /* 0x000e22000020f000 */
[----:B------:R-:W-:Y:S01]  /*7620*/  SHF.R.U32.HI R4, RZ, UR9, R5 ;  /* 0x00000009ff047c19 */ /* 0x000fe20008011605 */
[----:B------:R-:W-:Y:S01]  /*7630*/  ULDC.64 UR6, c[0x0][0x620] ;  /* 0x0001880000067ab9 */ /* 0x000fe20000000a00 */
[----:B------:R-:W-:Y:S01]  /*7640*/  IADD3 R7, P0, RZ, -R14, RZ ;  /* 0x8000000eff077210 */ /* 0x000fe20007f1e0ff */
[----:B------:R-:W-:-:S04]  /*7650*/  ULDC.64 UR8, c[0x0][0x640] ;  /* 0x0001900000087ab9 */ /* 0x000fc80000000a00 */
[----:B------:R-:W-:Y:S01]  /*7660*/  IMAD.X R4, RZ, RZ, ~R4, P0 ;  /* 0x000000ffff047224 */ /* 0x000fe200000e0e04 */
[----:B------:R-:W-:-:S03]  /*7670*/  ISETP.NE.U32.AND P0, PT, RZ, UR8, PT ;  /* 0x00000008ff007c0c */ /* 0x000fc6000bf05070 */
[----:B------:R-:W-:Y:S01]  /*7680*/  IMAD R6, R4, UR6, RZ ;  /* 0x0000000604067c24 */ /* 0x000fe2000f8e02ff */
[----:B------:R-:W-:Y:S01]  /*7690*/  ISETP.NE.AND.EX P0, PT, RZ, UR9, PT, P0 ;  /* 0x00000009ff007c0c */ /* 0x000fe2000bf05300 */
[----:B------:R-:W-:Y:S01]  /*76a0*/  IMAD.WIDE.U32 R4, R7, UR6, R16 ;  /* 0x0000000607047c25 */ /* 0x000fe2000f8e0010 */
[----:B------:R-:W-:-:S03]  /*76b0*/  ULDC UR6, c[0x0][0x618] ;  /* 0x0001860000067ab9 */ /* 0x000fc60000000800 */
[----:B------:R-:W-:Y:S01]  /*76c0*/  IMAD R7, R7, UR7, R6 ;  /* 0x0000000707077c24 */ /* 0x000fe2000f8e0206 */
[----:B------:R-:W-:Y:S01]  /*76d0*/  ULDC UR7, c[0x0][0x154] ;  /* 0x0000550000077ab9 */ /* 0x000fe20000000800 */
[----:B0-----:R-:W-:Y:S02]  /*76e0*/  IMAD.MOV R6, RZ, RZ, -R21 ;  /* 0x000000ffff067224 */ /* 0x001fe400078e0a15 */
[----:B------:R-:W0:Y:S01]  /*76f0*/  LDC R21, c[0x0][0x148] ;  /* 0x00005200ff157b82 */ /* 0x000e220000000800 */
[----:B------:R-:W-:Y:S02]  /*7700*/  IMAD.IADD R5, R5, 0x1, R7 ;  /* 0x0000000105057824 */ /* 0x000fe400078e0207 */
[----:B-1----:R-:W-:Y:S01]  /*7710*/  IMAD R15, R20, R6, R15 ;  /* 0x00000006140f7224 */ /* 0x002fe200078e020f */
[----:B------:R-:W-:Y:S02]  /*7720*/  I2FP.F32.U32 R6, R12 ;  /* 0x0000000c00067245 */ /* 0x000fe40000201000 */
[----:B------:R-:W-:-:S02]  /*7730*/  SHF.R.U64 R19, R4, UR6, R5 ;  /* 0x0000000604137c19 */ /* 0x000fc40008001205 */
[----:B------:R-:W-:Y:S01]  /*7740*/  SHF.R.U32.HI R4, RZ, UR6, R5 ;  /* 0x00000006ff047c19 */ /* 0x000fe20008011605 */
[----:B------:R-:W-:Y:S01]  /*7750*/  FMUL R6, R6, UR7 ;  /* 0x0000000706067c20 */ /* 0x000fe20008400000 */
[----:B------:R-:W-:Y:S02]  /*7760*/  ULDC UR6, c[0x0][0x608] ;  /* 0x0001820000067ab9 */ /* 0x000fe40000000800 */
[--C-:B------:R-:W-:Y:S01]  /*7770*/  SHF.R.U64 R22, R19, UR6, R4.reuse ;  /* 0x0000000613167c19 */ /* 0x100fe20008001204 */
[----:B------:R1:W2:Y:S01]  /*7780*/  F2I.U32.TRUNC.NTZ R24, R6 ;  /* 0x0000000600187305 */ /* 0x0002a2000020f000 */
[----:B------:R-:W-:Y:S01]  /*7790*/  SHF.R.U32.HI R5, RZ, UR6, R4 ;  /* 0x00000006ff057c19 */ /* 0x000fe20008011604 */
[----:B------:R-:W-:-:S03]  /*77a0*/  ULDC UR6, c[0x0][0x658] ;  /* 0x0001960000067ab9 */ /* 0x000fc60000000800 */
[--C-:B------:R-:W-:Y:S02]  /*77b0*/  SHF.R.U64 R20, R22, UR6, R5.reuse ;  /* 0x0000000616147c19 */ /* 0x100fe40008001205 */
[----:B------:R-:W-:-:S03]  /*77c0*/  SHF.R.U32.HI R23, RZ, UR6, R5 ;  /* 0x00000006ff177c19 */ /* 0x000fc60008011605 */
[----:B------:R-:W-:Y:S02]  /*77d0*/  IMAD.MOV.U32 R4, RZ, RZ, R20 ;  /* 0x000000ffff047224 */ /* 0x000fe400078e0014 */
[----:B------:R-:W-:Y:S01]  /*77e0*/  IMAD.MOV.U32 R5, RZ, RZ, R23 ;  /* 0x000000ffff057224 */ /* 0x000fe200078e0017 */
[----:B-1----:R-:W-:Y:S06]  /*77f0*/  @!P0 BRA `(.L_x_176) ;  /* 0x0000000000288947 */ /* 0x002fec0003800000 */
        /* <DEDUP_REMOVED lines=10> */
.L_x_176:
[----:B------:R-:W-:Y:S01]  /*78a0*/  ISETP.NE.AND P0, PT, R2, 0x1, PT ;  /* 0x000000010200780c */ /* 0x000fe20003f05270 */
[----:B------:R-:W-:Y:S01]  /*78b0*/  ULDC UR6, c[0x0][0x648] ;  /* 0x0001920000067ab9 */ /* 0x000fe20000000800 */
[----:B------:R-:W-:Y:S01]  /*78c0*/  LOP3.LUT R22, R22, UR13, RZ, 0xc0, !PT ;  /* 0x0000000d16167c12 */ /* 0x000fe2000f8ec0ff */
[----:B--2---:R-:W-:Y:S01]  /*78d0*/  IMAD.MOV R24, RZ, RZ, -R24 ;  /* 0x000000ffff187224 */ /* 0x004fe200078e0a18 */
[----:B------:R-:W-:Y:S01]  /*78e0*/  SHF.R.U64 R5, R4, UR6, R5 ;  /* 0x0000000604057c19 */ /* 0x000fe20008001205 */
[----:B------:R-:W-:Y:S01]  /*78f0*/  ULDC UR6, c[0x0][0x638] ;  /* 0x00018e0000067ab9 */ /* 0x000fe20000000800 */
[----:B------:R-:W-:Y:S01]  /*7900*/  LOP3.LUT R19, R19, UR5, RZ, 0xc0, !PT ;  /* 0x0000000513137c12 */ /* 0x000fe2000f8ec0ff */
[----:B------:R-:W-:Y:S01]  /*7910*/  ULDC UR7, c[0x0][0x610] ;  /* 0x0001840000077ab9 */ /* 0x000fe20000000800 */
[----:B------:R-:W-:Y:S02]  /*7920*/  IMAD.MOV.U32 R4, RZ, RZ, 0x1 ;  /* 0x00000001ff047424 */ /* 0x000fe400078e00ff */
[----:B------:R-:W-:-:S02]  /*7930*/  IMAD.MOV R7, RZ, RZ, -R5 ;  /* 0x000000ffff077224 */ /* 0x000fc400078e0a05 */
[----:B------:R-:W-:Y:S02]  /*7940*/  IMAD R22, R5, UR21, R22 ;  /* 0x0000001505167c24 */ /* 0x000fe4000f8e0216 */
[----:B0-----:R-:W-:Y:S02]  /*7950*/  @P0 IMAD R15, R21, R24, R12 ;  /* 0x00000018150f0224 */ /* 0x001fe400078e020c */
[----:B------:R-:W-:Y:S01]  /*7960*/  IMAD R20, R7, UR6, R20 ;  /* 0x0000000607147c24 */ /* 0x000fe2000f8e0214 */
[----:B------:R-:W-:Y:S01]  /*7970*/  ULDC UR6, c[0x0][0x600] ;  /* 0x0001800000067ab9 */ /* 0x000fe20000000800 */
[----:B------:R-:W-:Y:S02]  /*7980*/  IMAD R15, R22, UR7, R15 ;  /* 0x00000007160f7c24 */ /* 0x000fe4000f8e020f */
[----:B------:R-:W-:Y:S02]  /*7990*/  IMAD R6, R20, UR6, R19 ;  /* 0x0000000614067c24 */ /* 0x000fe4000f8e0213 */
[----:B------:R-:W-:-:S03]  /*79a0*/  IMAD.MOV.U32 R12, RZ, RZ, R14 ;  /* 0x000000ffff0c7224 */ /* 0x000fc600078e000e */
[----:B------:R-:W-:Y:S02]  /*79b0*/  SEL R20, R6, R15, !P0 ;  /* 0x0000000f06147207 */ /* 0x000fe40004000000 */
[----:B------:R-:W-:-:S07]  /*79c0*/  SEL R19, R15, R6, !P0 ;  /* 0x000000060f137207 */ /* 0x000fce0004000000 */
.L_x_174:
[----:B------:R-:W-:Y:S05]  /*79d0*/  BSYNC B1 ;  /* 0x0000000000017941 */ /* 0x000fea0003800000 */
.L_x_173:
[----:B------:R-:W-:-:S13]  /*79e0*/  LOP3.LUT P0, RZ, R4, 0xff, RZ, 0xc0, !PT ;  /* 0x000000ff04ff7812 */ /* 0x000fda000780c0ff */
[----:B------:R-:W-:Y:S05]  /*79f0*/  @P0 BRA `(.L_x_177) ;  /* 0xfffffff400180947 */ /* 0x000fea000383ffff */
[----:B------:R-:W-:Y:S05]  /*7a00*/  BSYNC B0 ;  /* 0x0000000000007941 */ /* 0x000fea0003800000 */
.L_x_166:
[----:B------:R-:W-:-:S03]  /*7a10*/  UMOV UR6, 0xffffffff ;  /* 0xffffffff00067882 */ /* 0x000fc60000000000 */
[----:B------:R-:W-:Y:S05]  /*7a20*/  BRA.DIV UR6, `(.L_x_178) ;  /* 0x0000000206f07947 */ /* 0x000fea000b800000 */
[----:B------:R-:W-:-:S13]  /*7a30*/  ELECT P6, URZ, PT ;  /* 0x00000000003f782f */ /* 0x000fda00038c0000 */
.L_x_191:
[----:B------:R-:W-:Y:S04]  /*7a40*/  BSSY B0, `(.L_x_179) ;  /* 0x0000022000007945 */ /* 0x000fe80003800000 */
[----:B------:R-:W-:Y:S05]  /*7a50*/  @!P6 BRA `(.L_x_180) ;  /* 0x000000000080e947 */ /* 0x000fea0003800000 */
[----:B------:R-:W-:-:S04]  /*7a60*/  LOP3.LUT R18, R18, 0x2, RZ, 0xfc, !PT ;  /* 0x0000000212127812 */ /* 0x000fc800078efcff */
[----:B------:R-:W-:-:S13]  /*7a70*/  ISETP.NE.AND P0, PT, R18, 0x3, PT ;  /* 0x000000031200780c */ /* 0x000fda0003f05270 */
[----:B------:R-:W-:Y:S05]  /*7a80*/  @!P0 BRA `(.L_x_181) ;  /* 0x0000000000048947 */ /* 0x000fea0003800000 */
[----:B------:R-:W-:Y:S01]  /*7a90*/  BPT.TRAP 0x1 ;  /* 0x000000040000795c */ /* 0x000fe20000300000 */
.L_x_181:
[----:B------:R-:W0:Y:S01]  /*7aa0*/  S2R R5, SR_CgaCtaId ;  /* 0x0000000000057919 */ /* 0x000e220000008800 */
[----:B------:R-:W-:Y:S02]  /*7ab0*/  MOV R0, 0x400 ;  /* 0x0000040000007802 */ /* 0x000fe40000000f00 */
[----:B------:R-:W-:Y:S02]  /*7ac0*/  SHF.L.U32 R4, R3, 0x1f, RZ ;  /* 0x0000001f03047819 */ /* 0x000fe400000006ff */
[----:B0-----:R-:W-:-:S05]  /*7ad0*/  LEA R0, R5, R0, 0x18 ;  /* 0x0000000005007211 */ /* 0x001fca00078ec0ff */
[----:B------:R-:W-:-:S04]  /*7ae0*/  VIADD R0, R0, 0x18 ;  /* 0x0000001800007836 */ /* 0x000fc80000000000 */
[C---:B------:R-:W-:Y:S02]  /*7af0*/  IMAD R7, R13.reuse, 0x8, R0 ;  /* 0x000000080d077824 */ /* 0x040fe400078e0200 */
[----:B------:R-:W-:Y:S02]  /*7b00*/  VIADD R13, R13, 0x1 ;  /* 0x000000010d0d7836 */ /* 0x000fe40000000000 */
[----:B------:R-:W0:Y:S03]  /*7b10*/  SYNCS.PHASECHK.TRANS64.TRYWAIT P0, [R7+URZ], R4 ;  /* 0x00000004070075a7 */ /* 0x000e26000800017f */
[----:B------:R-:W-:-:S04]  /*7b20*/  ISETP.NE.AND P1, PT, R13, 0x3, PT ;  /* 0x000000030d00780c */ /* 0x000fc80003f25270 */
[----:B------:R-:W-:Y:S02]  /*7b30*/  SEL R2, RZ, 0x1, P1 ;  /* 0x00000001ff027807 */ /* 0x000fe40000800000 */
[----:B------:R-:W-:Y:S02]  /*7b40*/  SEL R13, R13, RZ, P1 ;  /* 0x000000ff0d0d7207 */ /* 0x000fe40000800000 */
[----:B------:R-:W-:-:S03]  /*7b50*/  LOP3.LUT R9, R3, R2, RZ, 0x3c, !PT ;  /* 0x0000000203097212 */ /* 0x000fc600078e3cff */
[----:B------:R-:W-:Y:S01]  /*7b60*/  IMAD R6, R13, 0x8, R0 ;  /* 0x000000080d067824 */ /* 0x000fe200078e0200 */
[----:B------:R-:W-:Y:S01]  /*7b70*/  SHF.L.U32 R5, R9, 0x1f, RZ ;  /* 0x0000001f09057819 */ /* 0x000fe200000006ff */
[----:B0-----:R-:W-:Y:S06]  /*7b80*/  @!P0 BRA `(.L_x_182) ;  /* 0x0000000000b88947 */ /* 0x001fec0003800000 */
.L_x_192:
[----:B------:R-:W1:Y:S01]  /*7b90*/  SYNCS.PHASECHK.TRANS64.TRYWAIT P0, [R6+URZ], R5 ;  /* 0x00000005060075a7 */ /* 0x000e62000800017f */
[----:B------:R-:W-:-:S05]  /*7ba0*/  VIADD R2, R13, 0x1 ;  /* 0x000000010d027836 */ /* 0x000fca0000000000 */
[----:B------:R-:W-:-:S04]  /*7bb0*/  ISETP.NE.AND P1, PT, R2, 0x3, PT ;  /* 0x000000030200780c */ /* 0x000fc80003f25270 */
[----:B0-----:R-:W-:Y:S02]  /*7bc0*/  SEL R4, RZ, 0x1, P1 ;  /* 0x00000001ff047807 */ /* 0x001fe40000800000 */
[----:B------:R-:W-:Y:S02]  /*7bd0*/  SEL R3, R2, RZ, P1 ;  /* 0x000000ff02037207 */ /* 0x000fe40000800000 */
[----:B------:R-:W-:Y:S01]  /*7be0*/  LOP3.LUT R4, R9, R4, RZ, 0x3c, !PT ;  /* 0x0000000409047212 */ /* 0x000fe200078e3cff */
[----:B-1----:R-:W-:Y:S06]  /*7bf0*/  @!P0 BRA `(.L_x_183) ;  /* 0x0000000000b08947 */ /* 0x002fec0003800000 */
.L_x_193:
[----:B------:R-:W-:Y:S01]  /*7c00*/  IMAD R3, R3, 0x8, R0 ;  /* 0x0000000803037824 */ /* 0x000fe200078e0200 */
[----:B------:R-:W-:-:S07]  /*7c10*/  SHF.L.U32 R0, R4, 0x1f, RZ ;  /* 0x0000001f04007819 */ /* 0x000fce00000006ff */
.L_x_184:
[----:B-1----:R1:W2:Y:S02]  /*7c20*/  SYNCS.PHASECHK.TRANS64.TRYWAIT P0, [R3+URZ], R0 ;  /* 0x00000000030075a7 */ /* 0x0022a4000800017f */
[----:B--2---:R-:W-:Y:S05]  /*7c30*/  @!P0 NANOSLEEP.SYNCS 0x989680 ;  /* 0x009896800000895d */ /* 0x004fea0003900000 */
[----:B------:R-:W2:Y:S02]  /*7c40*/  @!P0 SYNCS.PHASECHK.TRANS64 P0, [R3+URZ], R0 ;  /* 0x00000000030085a7 */ /* 0x000ea4000800007f */
[----:B--2---:R-:W-:Y:S05]  /*7c50*/  @!P0 BRA `(.L_x_184) ;  /* 0xfffffffc00f08947 */ /* 0x004fea000383ffff */
.L_x_180:
[----:B------:R-:W-:Y:S05]  /*7c60*/  BSYNC B0 ;  /* 0x0000000000007941 */ /* 0x000fea0003800000 */
.L_x_179:
[----:B------:R-:W-:Y:S05]  /*7c70*/  EXIT ;  /* 0x000000000000794d */ /* 0x000fea0003800000 */
.L_x_21:
[----:B-1----:R1:W2:Y:S02]  /*7c80*/  SYNCS.PHASECHK.TRANS64.TRYWAIT P1, [R3+URZ], R0 ;  /* 0x00000000030075a7 */ /* 0x0022a4000802017f */
[----:B--2---:R-:W-:Y:S05]  /*7c90*/  @!P1 NANOSLEEP.SYNCS 0x989680 ;  /* 0x009896800000995d */ /* 0x004fea0003900000 */
[----:B------:R-:W2:Y:S02]  /*7ca0*/  @!P1 SYNCS.PHASECHK.TRANS64 P1, [R3+URZ], R0 ;  /* 0x00000000030095a7 */ /* 0x000ea4000802007f */
[----:B--2---:R-:W-:Y:S05]  /*7cb0*/  @!P1 BRA `(.L_x_21) ;  /* 0xfffffffc00f09947 */ /* 0x004fea000383ffff */
[----:B------:R-:W-:Y:S05]  /*7cc0*/  BRA `(.L_x_20) ;  /* 0xffffff9800907947 */ /* 0x000fea000383ffff */
.L_x_26:
[----:B-1----:R1:W2:Y:S02]  /*7cd0*/  SYNCS.PHASECHK.TRANS64.TRYWAIT P1, [R5+URZ], R4 ;  /* 0x00000004050075a7 */ /* 0x0022a4000802017f */
[----:B--2---:R-:W-:Y:S05]  /*7ce0*/  @!P1 NANOSLEEP.SYNCS 0x989680 ;  /* 0x009896800000995d */ /* 0x004fea0003900000 */
[----:B------:R-:W2:Y:S02]  /*7cf0*/  @!P1 SYNCS.PHASECHK.TRANS64 P1, [R5+URZ], R4 ;  /* 0x00000004050095a7 */ /* 0x000ea4000802007f */
[----:B--2---:R-:W-:Y:S05]  /*7d00*/  @!P1 BRA `(.L_x_26) ;  /* 0xfffffffc00f09947 */ /* 0x004fea000383ffff */
[----:B------:R-:W-:Y:S05]  /*7d10*/  BRA `(.L_x_25) ;  /* 0xffffff9c006c7947 */ /* 0x000fea000383ffff */
.L_x_167:
[----:B------:R-:W-:Y:S01]  /*7d20*/  BSSY B1, `(.L_x_185) ;  /* 0x0000006000017945 */ /* 0x000fe20003800000 */
[----:B------:R-:W-:-:S07]  /*7d30*/  IMAD.MOV.U32 R15, RZ, RZ, -0x1 ;  /* 0xffffffffff0f7424 */ /* 0x000fce00078e00ff */
[----:B------:R-:W-:Y:S05]  /*7d40*/  WARPSYNC.COLLECTIVE R15, `(.L_x_186) ;  /* 0x000000000f0c7348 */ /* 0x000fea0003c00000 */
[----:B------:R-:W-:Y:S02]  /*7d50*/  ELECT P6, UR62, PT ;  /* 0x00000000003e782f */ /* 0x000fe400038c0000 */
[----:B------:R-:W-:Y:S01]  /*7d60*/  MOV R14, UR62 ;  /* 0x0000003e000e7c02 */ /* 0x000fe20008000f00 */
[----:B------:R-:W-:Y:S10]  /*7d70*/  ENDCOLLECTIVE ;  /* 0x000000000000791b */ /* 0x000ff40003800000 */
.L_x_186:
[----:B------:R-:W-:Y:S05]  /*7d80*/  BSYNC B1 ;  /* 0x0000000000017941 */ /* 0x000fea0003800000 */
.L_x_185:
[----:B------:R-:W-:Y:S05]  /*7d90*/  BRA `(.L_x_187) ;  /* 0xfffffff0003c7947 */ /* 0x000fea000383ffff */
.L_x_170:
[----:B0-----:R0:W1:Y:S02]  /*7da0*/  SYNCS.PHASECHK.TRANS64.TRYWAIT P0, [R22+URZ+0x18], R7 ;  /* 0x00001807160075a7 */ /* 0x001064000800017f */
[----:B-1----:R-:W-:Y:S05]  /*7db0*/  @!P0 NANOSLEEP.SYNCS 0x989680 ;  /* 0x009896800000895d */ /* 0x002fea0003900000 */
[----:B------:R-:W1:Y:S02]  /*7dc0*/  @!P0 SYNCS.PHASECHK.TRANS64 P0, [R22+URZ+0x18], R7 ;  /* 0x00001807160085a7 */ /* 0x000e64000800007f */
[----:B-1----:R-:W-:Y:S05]  /*7dd0*/  @!P0 BRA `(.L_x_170) ;  /* 0xfffffffc00f08947 */ /* 0x002fea000383ffff */
[----:B------:R-:W-:Y:S05]  /*7de0*/  BRA `(.L_x_188) ;  /* 0xfffffff000807947 */ /* 0x000fea000383ffff */
.L_x_178:
[----:B------:R-:W-:Y:S01]  /*7df0*/  BSSY B0, `(.L_x_189) ;  /* 0x0000006000007945 */ /* 0x000fe20003800000 */
[----:B------:R-:W-:-:S07]  /*7e00*/  IMAD.MOV.U32 R15, RZ, RZ, -0x1 ;  /* 0xffffffffff0f7424 */ /* 0x000fce00078e00ff */
[----:B------:R-:W-:Y:S05]  /*7e10*/  WARPSYNC.COLLECTIVE R15, `(.L_x_190) ;  /* 0x000000000f0c7348 */ /* 0x000fea0003c00000 */
[----:B------:R-:W-:Y:S02]  /*7e20*/  ELECT P6, UR62, PT ;  /* 0x00000000003e782f */ /* 0x000fe400038c0000 */
[----:B------:R-:W-:Y:S01]  /*7e30*/  MOV R14, UR62 ;  /* 0x0000003e000e7c02 */ /* 0x000fe20008000f00 */
[----:B------:R-:W-:Y:S10]  /*7e40*/  ENDCOLLECTIVE ;  /* 0x000000000000791b */ /* 0x000ff40003800000 */
.L_x_190:
[----:B------:R-:W-:Y:S05]  /*7e50*/  BSYNC B0 ;  /* 0x0000000000007941 */ /* 0x000fea0003800000 */
.L_x_189:
[----:B------:R-:W-:Y:S05]  /*7e60*/  BRA `(.L_x_191) ;  /* 0xfffffff800f47947 */ /* 0x000fea000383ffff */
.L_x_182:
[----:B0-----:R0:W1:Y:S02]  /*7e70*/  SYNCS.PHASECHK.TRANS64.TRYWAIT P0, [R7+URZ], R4 ;  /* 0x00000004070075a7 */ /* 0x001064000800017f */
[----:B-1----:R-:W-:Y:S05]  /*7e80*/  @!P0 NANOSLEEP.SYNCS 0x989680 ;  /* 0x009896800000895d */ /* 0x002fea0003900000 */
[----:B------:R-:W1:Y:S02]  /*7e90*/  @!P0 SYNCS.PHASECHK.TRANS64 P0, [R7+URZ], R4 ;  /* 0x00000004070085a7 */ /* 0x000e64000800007f */
[----:B-1----:R-:W-:Y:S05]  /*7ea0*/  @!P0 BRA `(.L_x_182) ;  /* 0xfffffffc00f08947 */ /* 0x002fea000383ffff */
[----:B------:R-:W-:Y:S05]  /*7eb0*/  BRA `(.L_x_192) ;  /* 0xfffffffc00347947 */ /* 0x000fea000383ffff */
.L_x_183:
[----:B0-----:R0:W1:Y:S02]  /*7ec0*/  SYNCS.PHASECHK.TRANS64.TRYWAIT P0, [R6+URZ], R5 ;  /* 0x00000005060075a7 */ /* 0x001064000800017f */
[----:B-1----:R-:W-:Y:S05]  /*7ed0*/  @!P0 NANOSLEEP.SYNCS 0x989680 ;  /* 0x009896800000895d */ /* 0x002fea0003900000 */
[----:B------:R-:W1:Y:S02]  /*7ee0*/  @!P0 SYNCS.PHASECHK.TRANS64 P0, [R6+URZ], R5 ;  /* 0x00000005060085a7 */ /* 0x000e64000800007f */
[----:B-1----:R-:W-:Y:S05]  /*7ef0*/  @!P0 BRA `(.L_x_183) ;  /* 0xfffffffc00f08947 */ /* 0x002fea000383ffff */
[----:B------:R-:W-:Y:S05]  /*7f00*/  BRA `(.L_x_193) ;  /* 0xfffffffc003c7947 */ /* 0x000fea000383ffff */
.L_x_194:
[----:B------:R-:W-:-:S00]  /*7f10*/  BRA `(.L_x_194) ;  /* 0xfffffffc00fc7947 */ /* 0x000fc0000383ffff */
[----:B------:R-:W-:-:S00]  /*7f20*/  NOP ;  /* 0x0000000000007918 */ /* 0x000fc00000000000 */
        /* <DEDUP_REMOVED lines=13> */
.L_x_195:


//--------------------- .nv.global.init           --------------------------
	.section	.nv.global.init,"aw",@progbits
.nv.global.init:
	.type		$str$22,@object
	.size		$str$22,($str$23 - $str$22)
$str$22:
        /*0000*/ 	.byte	0x6b, 0x5f, 0x74, 0x69, 0x6c, 0x65, 0x5f, 0x63, 0x6f, 0x75, 0x6e, 0x74, 0x20, 0x3e, 0x3d, 0x20
        /*0010*/ 	.byte	0x31, 0x00
	.type		$str$23,@object
	.size		$str$23,(__unnamed_1 - $str$23)
$str$23:
        /*0012*/ 	.byte	0x2f, 0x74, 0x6d, 0x70, 0x2f, 0x63, 0x75, 0x74, 0x6c, 0x61, 0x73, 0x73, 0x5f, 0x73, 0x77, 0x65
        /*0022*/ 	.byte	0x65, 0x70, 0x5f, 0x73, 0x72, 0x63, 0x2f, 0x69, 0x6e, 0x63, 0x6c, 0x75, 0x64, 0x65, 0x2f, 0x63
        /*0032*/ 	.byte	0x75, 0x74, 0x6c, 0x61, 0x73, 0x73, 0x2f, 0x67, 0x65, 0x6d, 0x6d, 0x2f, 0x63, 0x6f, 0x6c, 0x6c
        /*0042*/ 	.byte	0x65, 0x63, 0x74, 0x69, 0x76, 0x65, 0x2f, 0x73, 0x6d, 0x39, 0x30, 0x5f, 0x6d, 0x6d, 0x61, 0x5f
        /*0052*/ 	.byte	0x74, 0x6d, 0x61, 0x5f, 0x67, 0x6d, 0x6d, 0x61, 0x5f, 0x73, 0x73, 0x5f, 0x77, 0x61, 0x72, 0x70
        /*0062*/ 	.byte	0x73, 0x70, 0x65, 0x63, 0x69, 0x61, 0x6c, 0x69, 0x7a, 0x65, 0x64, 0x2e, 0x68, 0x70, 0x70, 0x00
	.type		__unnamed_1,@object
	.size		__unnamed_1,(.L_0 - __unnamed_1)
__unnamed_1:
        /*0072*/ 	.byte	0x76, 0x6f, 0x69, 0x64, 0x20, 0x63, 0x75, 0x74, 0x6c, 0x61, 0x73, 0x73, 0x3a, 0x3a, 0x67, 0x65
        /* <DEDUP_REMOVED lines=180> */
        /*0bc2*/ 	.byte	0x74, 0x69, 0x74, 0x79, 0x5d, 0x00
.L_0:


//--------------------- .nv.shared._ZN7cutlass13device_kernelINS_4gemm6kernel13GemmUniversalIN4cute5tupleIJiiiiEEENS1_10collective13CollectiveMmaINS1_34MainloopSm90TmaGmmaWarpSpecializedILi3ENS5_IJNS4_1CILi1EEENSA_ILi2EEESB_EEENS1_35KernelTmaWarpSpecializedCooperativeEEENS5_IJNSA_ILi128EEESG_NSA_ILi64EEEEEENS_6half_tENS5_IJSB_llEEESJ_NS5_IJlSB_lEEENS4_8TiledMMAINS4_8MMA_AtomIJNS4_4SM904GMMA26MMA_64x128x16_F32F16F16_SSILNSP_5MajorE1ELSR_0ELNSP_7ScaleInE1ELSS_1EEEEEENS4_6LayoutINS5_IJSC_SB_SB_EEENS5_IJSB_NSA_ILi0EEESX_EEEEENS5_IJNS4_10UnderscoreES10_S10_EEEEENS4_23SM90_TMA_LOAD_MULTICASTENS4_14ComposedLayoutINS4_7SwizzleILi3ELi4ELi3EEENS4_18smem_ptr_flag_bitsILi16EEENSV_INS5_IJSH_NSA_ILi8EEEEEENS5_IJSB_SH_EEEEEEEvNS4_8identityENS4_13SM90_TMA_LOADENS14_IS16_S18_NSV_INS5_IJS19_SH_EEENS5_IJSH_SB_EEEEEEEvS1E_EENS_8epilogue10collective6detail29Sm90TmaWarpSpecializedAdapterINS1M_15DefaultEpilogueISJ_SL_SL_NS1L_6thread17LinearCombinationISJ_Li1EffLNS1Q_9ScaleType4KindE0ELNS_15FloatRoundStyleE2ESJ_EENS1_15EpilogueDefaultEEEEEvvEEEEvNT_6ParamsE --------------------------
	.section	.nv.shared._ZN7cutlass13device_kernelINS_4gemm6kernel13GemmUniversalIN4cute5tupleIJiiiiEEENS1_10collective13CollectiveMmaINS1_34MainloopSm90TmaGmmaWarpSpecializedILi3ENS5_IJNS4_1CILi1EEENSA_ILi2EEESB_EEENS1_35KernelTmaWarpSpecializedCooperativeEEENS5_IJNSA_ILi128EEESG_NSA_ILi64EEEEEENS_6half_tENS5_IJSB_llEEESJ_NS5_IJlSB_lEEENS4_8TiledMMAINS4_8MMA_AtomIJNS4_4SM904GMMA26MMA_64x128x16_F32F16F16_SSILNSP_5MajorE1ELSR_0ELNSP_7ScaleInE1ELSS_1EEEEEENS4_6LayoutINS5_IJSC_SB_SB_EEENS5_IJSB_NSA_ILi0EEESX_EEEEENS5_IJNS4_10UnderscoreES10_S10_EEEEENS4_23SM90_TMA_LOAD_MULTICASTENS4_14ComposedLayoutINS4_7SwizzleILi3ELi4ELi3EEENS4_18smem_ptr_flag_bitsILi16EEENSV_INS5_IJSH_NSA_ILi8EEEEEENS5_IJSB_SH_EEEEEEEvNS4_8identityENS4_13SM90_TMA_LOADENS14_IS16_S18_NSV_INS5_IJS19_SH_EEENS5_IJSH_SB_EEEEEEEvS1E_EENS_8epilogue10collective6detail29Sm90TmaWarpSpecializedAdapterINS1M_15DefaultEpilogueISJ_SL_SL_NS1L_6thread17LinearCombinationISJ_Li1EffLNS1Q_9ScaleType4KindE0ELNS_15FloatRoundStyleE2ESJ_EENS1_15EpilogueDefaultEEEEEvvEEEEvNT_6ParamsE,"aw",@nobits
	.sectionflags	@""
	.align	16
	.zero		1024


//--------------------- .nv.shared.reserved.0     --------------------------
	.section	.nv.shared.reserved.0,"aw",@nobits
	.weak		__nv_reservedSMEM_offset_0_alias
	.size		__nv_reservedSMEM_offset_0_alias, 0, 0
	.other		__nv_reservedSMEM_offset_0_alias,@"STO_CUDA_RESERVED_SHARED STV_DEFAULT"
__nv_reservedSMEM_offset_0_alias:
	.zero		0


//--------------------- .nv.global                --------------------------
	.section	.nv.global,"aw",@nobits
.nv.global:
	.type		_ZN40_INTERNAL_7db42b9f_4_k_cu_b1fa2fcb_362214cute1_E,@object
	.size		_ZN40_INTERNAL_7db42b9f_4_k_cu_b1fa2fcb_362214cute1_E,(_ZN40_INTERNAL_7db42b9f_4_k_cu_b1fa2fcb_362214cuda3std3__45__cpo6cbeginE - _ZN40_INTERNAL_7db42b9f_4_k_cu_b1fa2fcb_362214cute1_E)
_ZN40_INTERNAL_7db42b9f_4_k_cu_b1fa2fcb_362214cute1_E:
	.zero		1
	.type		_ZN40_INTERNAL_7db42b9f_4_k_cu_b1fa2fcb_362214cuda3std3__45__cpo6cbeginE,@object
	.size		_ZN40_INTERNAL_7db42b9f_4_k_cu_b1fa2fcb_362214cuda3std3__45__cpo6cbeginE,(_ZN40_INTERNAL_7db42b9f_4_k_cu_b1fa2fcb_362214cuda3std3__48in_placeE - _ZN40_INTERNAL_7db42b9f_4_k_cu_b1fa2fcb_362214cuda3std3__45__cpo6cbeginE)
_ZN40_INTERNAL_7db42b9f_4_k_cu_b1fa2fcb_362214cuda3std3__45__cpo6cbeginE:
	.zero		1
	.type		_ZN40_INTERNAL_7db42b9f_4_k_cu_b1fa2fcb_362214cuda3std3__48in_placeE,@object
	.size		_ZN40_INTERNAL_7db42b9f_4_k_cu_b1fa2fcb_362214cuda3std3__48in_placeE,(_ZN40_INTERNAL_7db42b9f_4_k_cu_b1fa2fcb_362214cuda3std6ranges3__45__cpo9iter_moveE - _ZN40_INTERNAL_7db42b9f_4_k_cu_b1fa2fcb_362214cuda3std3__48in_placeE)
_ZN40_INTERNAL_7db42b9f_4_k_cu_b1fa2fcb_362214cuda3std3__48in_placeE:
	.zero		1
	.type		_ZN40_INTERNAL_7db42b9f_4_k_cu_b1fa2fcb_362214cuda3std6ranges3__45__cpo9iter_moveE,@object
	.size		_ZN40_INTERNAL_7db42b9f_4_k_cu_b1fa2fcb_362214cuda3std6ranges3__45__cpo9iter_moveE,(_ZN40_INTERNAL_7db42b9f_4_k_cu_b1fa2fcb_362214cuda3std3__45__cpo5beginE - _ZN40_INTERNAL_7db42b9f_4_k_cu_b1fa2fcb_362214cuda3std6ranges3__45__cpo9iter_moveE)
_ZN40_INTERNAL_7db42b9f_4_k_cu_b1fa2fcb_362214cuda3std6ranges3__45__cpo9iter_moveE:
	.zero		1
	.type		_ZN40_INTERNAL_7db42b9f_4_k_cu_b1fa2fcb_362214cuda3std3__45__cpo5beginE,@object
	.size		_ZN40_INTERNAL_7db42b9f_4_k_cu_b1fa2fcb_362214cuda3std3__45__cpo5beginE,(_ZN40_INTERNAL_7db42b9f_4_k_cu_b1fa2fcb_362214cuda3std3__442_GLOBAL__N__7db42b9f_4_k_cu_b1fa2fcb_362216ignoreE - _ZN40_INTERNAL_7db42b9f_4_k_cu_b1fa2fcb_362214cuda3std3__45__cpo5beginE)
_ZN40_INTERNAL_7db42b9f_4_k_cu_b1fa2fcb_362214cuda3std3__45__cpo5beginE:
	.zero		1
	.type		_ZN40_INTERNAL_7db42b9f_4_k_cu_b1fa2fcb_362214cuda3std3__442_GLOBAL__N__7db42b9f_4_k_cu_b1fa2fcb_362216ignoreE,@object
	.size		_ZN40_INTERNAL_7db42b9f_4_k_cu_b1fa2fcb_362214cuda3std3__442_GLOBAL__N__7db42b9f_4_k_cu_b1fa2fcb_362216ignoreE,(_ZN40_INTERNAL_7db42b9f_4_k_cu_b1fa2fcb_362214cute7productE - _ZN40_INTERNAL_7db42b9f_4_k_cu_b1fa2fcb_362214cuda3std3__442_GLOBAL__N__7db42b9f_4_k_cu_b1fa2fcb_362216ignoreE)
_ZN40_INTERNAL_7db42b9f_4_k_cu_b1fa2fcb_362214cuda3std3__442_GLOBAL__N__7db42b9f_4_k_cu_b1fa2fcb_362216ignoreE:
	.zero		1
	.type		_ZN40_INTERNAL_7db42b9f_4_k_cu_b1fa2fcb_362214cute7productE,@object
	.size		_ZN40_INTERNAL_7db42b9f_4_k_cu_b1fa2fcb_362214cute7productE,(_ZN40_INTERNAL_7db42b9f_4_k_cu_b1fa2fcb_362214cuda3std3__45__cpo3endE - _ZN40_INTERNAL_7db42b9f_4_k_cu_b1fa2fcb_362214cute7productE)
_ZN40_INTERNAL_7db42b9f_4_k_cu_b1fa2fcb_362214cute7productE:
	.zero		1
	.type		_ZN40_INTERNAL_7db42b9f_4_k_cu_b1fa2fcb_362214cuda3std3__45__cpo3endE,@object
	.size		_ZN40_INTERNAL_7db42b9f_4_k_cu_b1fa2fcb_362214cuda3std3__45__cpo3endE,(_ZN40_INTERNAL_7db42b9f_4_k_cu_b1fa2fcb_362214cuda3std3__419piecewise_constructE - _ZN40_INTERNAL_7db42b9f_4_k_cu_b1fa2fcb_362214cuda3std3__45__cpo3endE)
_ZN40_INTERNAL_7db42b9f_4_k_cu_b1fa2fcb_362214cuda3std3__45__cpo3endE:
	.zero		1
	.type		_ZN40_INTERNAL_7db42b9f_4_k_cu_b1fa2fcb_362214cuda3std3__419piecewise_constructE,@object
	.size		_ZN40_INTERNAL_7db42b9f_4_k_cu_b1fa2fcb_362214cuda3std3__419piecewise_constructE,(_ZN40_INTERNAL_7db42b9f_4_k_cu_b1fa2fcb_362214cuda3std3__45__cpo4cendE - _ZN40_INTERNAL_7db42b9f_4_k_cu_b1fa2fcb_362214cuda3std3__419piecewise_constructE)
_ZN40_INTERNAL_7db42b9f_4_k_cu_b1fa2fcb_362214cuda3std3__419piecewise_constructE:
	.zero		1
	.type		_ZN40_INTERNAL_7db42b9f_4_k_cu_b1fa2fcb_362214cuda3std3__45__cpo4cendE,@object
	.size		_ZN40_INTERNAL_7db42b9f_4_k_cu_b1fa2fcb_362214cuda3std3__45__cpo4cendE,(_ZN40_INTERNAL_7db42b9f_4_k_cu_b1fa2fcb_362214cuda3std6ranges3__45__cpo4swapE - _ZN40_INTERNAL_7db42b9f_4_k_cu_b1fa2fcb_362214cuda3std3__45__cpo4cendE)
_ZN40_INTERNAL_7db42b9f_4_k_cu_b1fa2fcb_362214cuda3std3__45__cpo4cendE:
	.zero		1
	.type		_ZN40_INTERNAL_7db42b9f_4_k_cu_b1fa2fcb_362214cuda3std6ranges3__45__cpo4swapE,@object
	.size		_ZN40_INTERNAL_7db42b9f_4_k_cu_b1fa2fcb_362214cuda3std6ranges3__45__cpo4swapE,(.L_8 - _ZN40_INTERNAL_7db42b9f_4_k_cu_b1fa2fcb_362214cuda3std6ranges3__45__cpo4swapE)
_ZN40_INTERNAL_7db42b9f_4_k_cu_b1fa2fcb_362214cuda3std6ranges3__45__cpo4swapE:
	.zero		1
.L_8:


//--------------------- .nv.constant0._ZN7cutlass13device_kernelINS_4gemm6kernel13GemmUniversalIN4cute5tupleIJiiiiEEENS1_10collective13CollectiveMmaINS1_34MainloopSm90TmaGmmaWarpSpecializedILi3ENS5_IJNS4_1CILi1EEENSA_ILi2EEESB_EEENS1_35KernelTmaWarpSpecializedCooperativeEEENS5_IJNSA_ILi128EEESG_NSA_ILi64EEEEEENS_6half_tENS5_IJSB_llEEESJ_NS5_IJlSB_lEEENS4_8TiledMMAINS4_8MMA_AtomIJNS4_4SM904GMMA26MMA_64x128x16_F32F16F16_SSILNSP_5MajorE1ELSR_0ELNSP_7ScaleInE1ELSS_1EEEEEENS4_6LayoutINS5_IJSC_SB_SB_EEENS5_IJSB_NSA_ILi0EEESX_EEEEENS5_IJNS4_10UnderscoreES10_S10_EEEEENS4_23SM90_TMA_LOAD_MULTICASTENS4_14ComposedLayoutINS4_7SwizzleILi3ELi4ELi3EEENS4_18smem_ptr_flag_bitsILi16EEENSV_INS5_IJSH_NSA_ILi8EEEEEENS5_IJSB_SH_EEEEEEEvNS4_8identityENS4_13SM90_TMA_LOADENS14_IS16_S18_NSV_INS5_IJS19_SH_EEENS5_IJSH_SB_EEEEEEEvS1E_EENS_8epilogue10collective6detail29Sm90TmaWarpSpecializedAdapterINS1M_15DefaultEpilogueISJ_SL_SL_NS1L_6thread17LinearCombinationISJ_Li1EffLNS1Q_9ScaleType4KindE0ELNS_15FloatRoundStyleE2ESJ_EENS1_15EpilogueDefaultEEEEEvvEEEEvNT_6ParamsE --------------------------
	.section	.nv.constant0._ZN7cutlass13device_kernelINS_4gemm6kernel13GemmUniversalIN4cute5tupleIJiiiiEEENS1_10collective13CollectiveMmaINS1_34MainloopSm90TmaGmmaWarpSpecializedILi3ENS5_IJNS4_1CILi1EEENSA_ILi2EEESB_EEENS1_35KernelTmaWarpSpecializedCooperativeEEENS5_IJNSA_ILi128EEESG_NSA_ILi64EEEEEENS_6half_tENS5_IJSB_llEEESJ_NS5_IJlSB_lEEENS4_8TiledMMAINS4_8MMA_AtomIJNS4_4SM904GMMA26MMA_64x128x16_F32F16F16_SSILNSP_5MajorE1ELSR_0ELNSP_7ScaleInE1ELSS_1EEEEEENS4_6LayoutINS5_IJSC_SB_SB_EEENS5_IJSB_NSA_ILi0EEESX_EEEEENS5_IJNS4_10UnderscoreES10_S10_EEEEENS4_23SM90_TMA_LOAD_MULTICASTENS4_14ComposedLayoutINS4_7SwizzleILi3ELi4ELi3EEENS4_18smem_ptr_flag_bitsILi16EEENSV_INS5_IJSH_NSA_ILi8EEEEEENS5_IJSB_SH_EEEEEEEvNS4_8identityENS4_13SM90_TMA_LOADENS14_IS16_S18_NSV_INS5_IJS19_SH_EEENS5_IJSH_SB_EEEEEEEvS1E_EENS_8epilogue10collective6detail29Sm90TmaWarpSpecializedAdapterINS1M_15DefaultEpilogueISJ_SL_SL_NS1L_6thread17LinearCombinationISJ_Li1EffLNS1Q_9ScaleType4KindE0ELNS_15FloatRoundStyleE2ESJ_EENS1_15EpilogueDefaultEEEEEvvEEEEvNT_6ParamsE,"a",@progbits
	.sectionflags	@""
	.align	4
.nv.constant0._ZN7cutlass13device_kernelINS_4gemm6kernel13GemmUniversalIN4cute5tupleIJiiiiEEENS1_10collective13CollectiveMmaINS1_34MainloopSm90TmaGmmaWarpSpecializedILi3ENS5_IJNS4_1CILi1EEENSA_ILi2EEESB_EEENS1_35KernelTmaWarpSpecializedCooperativeEEENS5_IJNSA_ILi128EEESG_NSA_ILi64EEEEEENS_6half_tENS5_IJSB_llEEESJ_NS5_IJlSB_lEEENS4_8TiledMMAINS4_8MMA_AtomIJNS4_4SM904GMMA26MMA_64x128x16_F32F16F16_SSILNSP_5MajorE1ELSR_0ELNSP_7ScaleInE1ELSS_1EEEEEENS4_6LayoutINS5_IJSC_SB_SB_EEENS5_IJSB_NSA_ILi0EEESX_EEEEENS5_IJNS4_10UnderscoreES10_S10_EEEEENS4_23SM90_TMA_LOAD_MULTICASTENS4_14ComposedLayoutINS4_7SwizzleILi3ELi4ELi3EEENS4_18smem_ptr_flag_bitsILi16EEENSV_INS5_IJSH_NSA_ILi8EEEEEENS5_IJSB_SH_EEEEEEEvNS4_8identityENS4_13SM90_TMA_LOADENS14_IS16_S18_NSV_INS5_IJS19_SH_EEENS5_IJSH_SB_EEEEEEEvS1E_EENS_8epilogue10collective6detail29Sm90TmaWarpSpecializedAdapterINS1M_15DefaultEpilogueISJ_SL_SL_NS1L_6thread17LinearCombinationISJ_Li1EffLNS1Q_9ScaleType4KindE0ELNS_15FloatRoundStyleE2ESJ_EENS1_15EpilogueDefaultEEEEEvvEEEEvNT_6ParamsE:
	.zero		1664


//--------------------- SYMBOLS --------------------------

	.type		.nv.reservedSmem.offset0,@object
	.size		.nv.reservedSmem.offset0,0x4
	.type		__assertfail,@function
